//
// Generated by NVIDIA NVVM Compiler
//
// Compiler Build ID: CL-36424714
// Cuda compilation tools, release 13.0, V13.0.88
// Based on NVVM 20.0.0
//

.version 9.0
.target sm_100
.address_size 64

	// .globl	_Z14tree_traversalPiS_S_S_S_S_S_ii
.extern .func  (.param .b32 func_retval0) vprintf
(
	.param .b64 vprintf_param_0,
	.param .b64 vprintf_param_1
)
;
.extern .func  (.param .b64 func_retval0) malloc
(
	.param .b64 malloc_param_0
)
;
.extern .func free
(
	.param .b64 free_param_0
)
;
.global .align 1 .b8 _ZN34_INTERNAL_880a25a4_4_k_cu_f20237b54cuda3std3__45__cpo5beginE[1];
.global .align 1 .b8 _ZN34_INTERNAL_880a25a4_4_k_cu_f20237b54cuda3std3__45__cpo3endE[1];
.global .align 1 .b8 _ZN34_INTERNAL_880a25a4_4_k_cu_f20237b54cuda3std3__45__cpo6cbeginE[1];
.global .align 1 .b8 _ZN34_INTERNAL_880a25a4_4_k_cu_f20237b54cuda3std3__45__cpo4cendE[1];
.global .align 1 .b8 _ZN34_INTERNAL_880a25a4_4_k_cu_f20237b54cuda3std3__45__cpo6rbeginE[1];
.global .align 1 .b8 _ZN34_INTERNAL_880a25a4_4_k_cu_f20237b54cuda3std3__45__cpo4rendE[1];
.global .align 1 .b8 _ZN34_INTERNAL_880a25a4_4_k_cu_f20237b54cuda3std3__45__cpo7crbeginE[1];
.global .align 1 .b8 _ZN34_INTERNAL_880a25a4_4_k_cu_f20237b54cuda3std3__45__cpo5crendE[1];
.global .align 1 .b8 _ZN34_INTERNAL_880a25a4_4_k_cu_f20237b54cuda3std3__436_GLOBAL__N__880a25a4_4_k_cu_f20237b56ignoreE[1];
.global .align 1 .b8 _ZN34_INTERNAL_880a25a4_4_k_cu_f20237b54cuda3std3__419piecewise_constructE[1];
.global .align 1 .b8 _ZN34_INTERNAL_880a25a4_4_k_cu_f20237b54cuda3std3__48in_placeE[1];
.global .align 1 .b8 _ZN34_INTERNAL_880a25a4_4_k_cu_f20237b54cuda3std3__420unreachable_sentinelE[1];
.global .align 1 .b8 _ZN34_INTERNAL_880a25a4_4_k_cu_f20237b54cuda3std3__47nulloptE[1];
.global .align 1 .b8 _ZN34_INTERNAL_880a25a4_4_k_cu_f20237b54cuda3std3__48unexpectE[1];
.global .align 1 .b8 _ZN34_INTERNAL_880a25a4_4_k_cu_f20237b54cuda3std6ranges3__45__cpo4swapE[1];
.global .align 1 .b8 _ZN34_INTERNAL_880a25a4_4_k_cu_f20237b54cuda3std6ranges3__45__cpo9iter_moveE[1];
.global .align 1 .b8 _ZN34_INTERNAL_880a25a4_4_k_cu_f20237b54cuda3std6ranges3__45__cpo5beginE[1];
.global .align 1 .b8 _ZN34_INTERNAL_880a25a4_4_k_cu_f20237b54cuda3std6ranges3__45__cpo3endE[1];
.global .align 1 .b8 _ZN34_INTERNAL_880a25a4_4_k_cu_f20237b54cuda3std6ranges3__45__cpo6cbeginE[1];
.global .align 1 .b8 _ZN34_INTERNAL_880a25a4_4_k_cu_f20237b54cuda3std6ranges3__45__cpo4cendE[1];
.global .align 1 .b8 _ZN34_INTERNAL_880a25a4_4_k_cu_f20237b54cuda3std6ranges3__45__cpo7advanceE[1];
.global .align 1 .b8 _ZN34_INTERNAL_880a25a4_4_k_cu_f20237b54cuda3std6ranges3__45__cpo9iter_swapE[1];
.global .align 1 .b8 _ZN34_INTERNAL_880a25a4_4_k_cu_f20237b54cuda3std6ranges3__45__cpo4nextE[1];
.global .align 1 .b8 _ZN34_INTERNAL_880a25a4_4_k_cu_f20237b54cuda3std6ranges3__45__cpo4prevE[1];
.global .align 1 .b8 _ZN34_INTERNAL_880a25a4_4_k_cu_f20237b54cuda3std6ranges3__45__cpo4dataE[1];
.global .align 1 .b8 _ZN34_INTERNAL_880a25a4_4_k_cu_f20237b54cuda3std6ranges3__45__cpo5cdataE[1];
.global .align 1 .b8 _ZN34_INTERNAL_880a25a4_4_k_cu_f20237b54cuda3std6ranges3__45__cpo4sizeE[1];
.global .align 1 .b8 _ZN34_INTERNAL_880a25a4_4_k_cu_f20237b54cuda3std6ranges3__45__cpo5ssizeE[1];
.global .align 1 .b8 _ZN34_INTERNAL_880a25a4_4_k_cu_f20237b54cuda3std6ranges3__45__cpo8distanceE[1];
.global .align 1 .b8 _ZN34_INTERNAL_880a25a4_4_k_cu_f20237b56thrust24THRUST_300001_SM_1000_NS8cuda_cub3parE[1];
.global .align 1 .b8 _ZN34_INTERNAL_880a25a4_4_k_cu_f20237b56thrust24THRUST_300001_SM_1000_NS8cuda_cub10par_nosyncE[1];
.global .align 1 .b8 _ZN34_INTERNAL_880a25a4_4_k_cu_f20237b56thrust24THRUST_300001_SM_1000_NS6system6detail10sequential3seqE[1];
.global .align 1 .b8 _ZN34_INTERNAL_880a25a4_4_k_cu_f20237b56thrust24THRUST_300001_SM_1000_NS6system3cpp3parE[1];
.global .align 1 .b8 _ZN34_INTERNAL_880a25a4_4_k_cu_f20237b56thrust24THRUST_300001_SM_1000_NS12placeholders2_1E[1];
.global .align 1 .b8 _ZN34_INTERNAL_880a25a4_4_k_cu_f20237b56thrust24THRUST_300001_SM_1000_NS12placeholders2_2E[1];
.global .align 1 .b8 _ZN34_INTERNAL_880a25a4_4_k_cu_f20237b56thrust24THRUST_300001_SM_1000_NS12placeholders2_3E[1];
.global .align 1 .b8 _ZN34_INTERNAL_880a25a4_4_k_cu_f20237b56thrust24THRUST_300001_SM_1000_NS12placeholders2_4E[1];
.global .align 1 .b8 _ZN34_INTERNAL_880a25a4_4_k_cu_f20237b56thrust24THRUST_300001_SM_1000_NS12placeholders2_5E[1];
.global .align 1 .b8 _ZN34_INTERNAL_880a25a4_4_k_cu_f20237b56thrust24THRUST_300001_SM_1000_NS12placeholders2_6E[1];
.global .align 1 .b8 _ZN34_INTERNAL_880a25a4_4_k_cu_f20237b56thrust24THRUST_300001_SM_1000_NS12placeholders2_7E[1];
.global .align 1 .b8 _ZN34_INTERNAL_880a25a4_4_k_cu_f20237b56thrust24THRUST_300001_SM_1000_NS12placeholders2_8E[1];
.global .align 1 .b8 _ZN34_INTERNAL_880a25a4_4_k_cu_f20237b56thrust24THRUST_300001_SM_1000_NS12placeholders2_9E[1];
.global .align 1 .b8 _ZN34_INTERNAL_880a25a4_4_k_cu_f20237b56thrust24THRUST_300001_SM_1000_NS12placeholders3_10E[1];
.global .align 1 .b8 _ZN34_INTERNAL_880a25a4_4_k_cu_f20237b56thrust24THRUST_300001_SM_1000_NS3seqE[1];
.global .align 1 .b8 _ZN34_INTERNAL_880a25a4_4_k_cu_f20237b56thrust24THRUST_300001_SM_1000_NS6deviceE[1];
.global .align 1 .b8 $str[56] = {116, 101, 109, 112, 111, 114, 97, 114, 121, 95, 98, 117, 102, 102, 101, 114, 58, 58, 97, 108, 108, 111, 99, 97, 116, 101, 58, 32, 103, 101, 116, 95, 116, 101, 109, 112, 111, 114, 97, 114, 121, 95, 98, 117, 102, 102, 101, 114, 32, 102, 97, 105, 108, 101, 100};
.global .align 1 .b8 $str$1[4] = {37, 115, 10};

.visible .entry _Z14tree_traversalPiS_S_S_S_S_S_ii(
	.param .u64 .ptr .align 1 _Z14tree_traversalPiS_S_S_S_S_S_ii_param_0,
	.param .u64 .ptr .align 1 _Z14tree_traversalPiS_S_S_S_S_S_ii_param_1,
	.param .u64 .ptr .align 1 _Z14tree_traversalPiS_S_S_S_S_S_ii_param_2,
	.param .u64 .ptr .align 1 _Z14tree_traversalPiS_S_S_S_S_S_ii_param_3,
	.param .u64 .ptr .align 1 _Z14tree_traversalPiS_S_S_S_S_S_ii_param_4,
	.param .u64 .ptr .align 1 _Z14tree_traversalPiS_S_S_S_S_S_ii_param_5,
	.param .u64 .ptr .align 1 _Z14tree_traversalPiS_S_S_S_S_S_ii_param_6,
	.param .u32 _Z14tree_traversalPiS_S_S_S_S_S_ii_param_7,
	.param .u32 _Z14tree_traversalPiS_S_S_S_S_S_ii_param_8
)
{
	.reg .pred 	%p<6>;
	.reg .b32 	%r<33>;
	.reg .b64 	%rd<33>;

	ld.param.u64 	%rd9, [_Z14tree_traversalPiS_S_S_S_S_S_ii_param_0];
	ld.param.u64 	%rd3, [_Z14tree_traversalPiS_S_S_S_S_S_ii_param_1];
	ld.param.u64 	%rd4, [_Z14tree_traversalPiS_S_S_S_S_S_ii_param_2];
	ld.param.u64 	%rd5, [_Z14tree_traversalPiS_S_S_S_S_S_ii_param_3];
	ld.param.u64 	%rd6, [_Z14tree_traversalPiS_S_S_S_S_S_ii_param_4];
	ld.param.u64 	%rd7, [_Z14tree_traversalPiS_S_S_S_S_S_ii_param_5];
	ld.param.u64 	%rd8, [_Z14tree_traversalPiS_S_S_S_S_S_ii_param_6];
	ld.param.u32 	%r10, [_Z14tree_traversalPiS_S_S_S_S_S_ii_param_7];
	ld.param.u32 	%r11, [_Z14tree_traversalPiS_S_S_S_S_S_ii_param_8];
	cvta.to.global.u64 	%rd1, %rd9;
	mov.u32 	%r12, %tid.x;
	mov.u32 	%r1, %ctaid.x;
	mov.u32 	%r13, %ntid.x;
	mad.lo.s32 	%r2, %r1, %r13, %r12;
	mov.u32 	%r14, %nctaid.x;
	mul.lo.s32 	%r15, %r13, %r14;
	setp.ge.u32 	%p1, %r2, %r15;
	@%p1 bra 	$L__BB0_6;
	cvta.to.global.u64 	%rd10, %rd3;
	mad.lo.s32 	%r17, %r2, %r11, %r2;
	mul.wide.s32 	%rd11, %r17, 4;
	add.s64 	%rd2, %rd10, %rd11;
	ld.global.u32 	%r31, [%rd1];
	setp.lt.s32 	%p2, %r31, 0;
	mov.b32 	%r32, 0;
	@%p2 bra 	$L__BB0_4;
	mov.b32 	%r32, 0;
$L__BB0_3:
	mul.wide.u32 	%rd12, %r31, 4;
	add.s64 	%rd13, %rd2, %rd12;
	ld.global.u32 	%r19, [%rd13];
	setp.eq.s32 	%p3, %r19, 0;
	shl.b32 	%r20, %r32, 1;
	selp.b32 	%r21, 1, 2, %p3;
	add.s32 	%r32, %r20, %r21;
	mul.wide.s32 	%rd14, %r32, 4;
	add.s64 	%rd15, %rd1, %rd14;
	ld.global.u32 	%r31, [%rd15];
	setp.gt.s32 	%p4, %r31, -1;
	@%p4 bra 	$L__BB0_3;
$L__BB0_4:
	cvta.to.global.u64 	%rd16, %rd5;
	and.b32  	%r22, %r31, 2147483647;
	cvta.to.global.u64 	%rd17, %rd4;
	mul.wide.s32 	%rd18, %r2, 4;
	add.s64 	%rd19, %rd17, %rd18;
	st.global.u32 	[%rd19], %r22;
	cvt.u64.u32 	%rd20, %r31;
	shl.b64 	%rd21, %rd20, 2;
	and.b64  	%rd22, %rd21, 8589934588;
	add.s64 	%rd23, %rd16, %rd22;
	ld.global.u32 	%r23, [%rd23];
	add.s64 	%rd24, %rd16, %rd18;
	st.global.u32 	[%rd24], %r23;
	cvta.to.global.u64 	%rd25, %rd6;
	add.s64 	%rd26, %rd25, %rd18;
	st.global.u32 	[%rd26], %r32;
	mad.lo.s32 	%r24, %r10, %r1, %r22;
	cvta.to.global.u64 	%rd27, %rd8;
	mul.wide.u32 	%rd28, %r24, 4;
	add.s64 	%rd29, %rd27, %rd28;
	atom.global.add.u32 	%r25, [%rd29], 1;
	ld.global.u32 	%r26, [%rd24];
	mul.wide.s32 	%rd30, %r11, 4;
	add.s64 	%rd31, %rd2, %rd30;
	ld.global.u32 	%r27, [%rd31];
	setp.ne.s32 	%p5, %r26, %r27;
	@%p5 bra 	$L__BB0_6;
	cvta.to.global.u64 	%rd32, %rd7;
	atom.global.add.u32 	%r28, [%rd32], 1;
$L__BB0_6:
	ret;

}
	// .globl	_Z16counter_increasePiS_S_ii
.visible .entry _Z16counter_increasePiS_S_ii(
	.param .u64 .ptr .align 1 _Z16counter_increasePiS_S_ii_param_0,
	.param .u64 .ptr .align 1 _Z16counter_increasePiS_S_ii_param_1,
	.param .u64 .ptr .align 1 _Z16counter_increasePiS_S_ii_param_2,
	.param .u32 _Z16counter_increasePiS_S_ii_param_3,
	.param .u32 _Z16counter_increasePiS_S_ii_param_4
)
{
	.reg .pred 	%p<2>;
	.reg .b32 	%r<33>;
	.reg .b64 	%rd<23>;

	ld.param.u64 	%rd1, [_Z16counter_increasePiS_S_ii_param_0];
	ld.param.u64 	%rd2, [_Z16counter_increasePiS_S_ii_param_1];
	ld.param.u64 	%rd3, [_Z16counter_increasePiS_S_ii_param_2];
	ld.param.u32 	%r3, [_Z16counter_increasePiS_S_ii_param_3];
	ld.param.u32 	%r4, [_Z16counter_increasePiS_S_ii_param_4];
	mov.u32 	%r5, %ctaid.y;
	mov.u32 	%r6, %ctaid.x;
	mov.u32 	%r7, %nctaid.y;
	mad.lo.s32 	%r1, %r6, %r7, %r5;
	mov.u32 	%r2, %tid.x;
	mov.u32 	%r8, %ntid.x;
	mad.lo.s32 	%r9, %r1, %r8, %r2;
	mov.u32 	%r10, %nctaid.x;
	mul.lo.s32 	%r11, %r10, %r7;
	mul.lo.s32 	%r12, %r11, %r8;
	setp.ge.u32 	%p1, %r9, %r12;
	@%p1 bra 	$L__BB1_2;
	cvta.to.global.u64 	%rd4, %rd2;
	cvta.to.global.u64 	%rd5, %rd3;
	cvta.to.global.u64 	%rd6, %rd1;
	mul.wide.s32 	%rd7, %r1, 4;
	add.s64 	%rd8, %rd4, %rd7;
	ld.global.u32 	%r13, [%rd8];
	mad.lo.s32 	%r14, %r1, %r4, %r1;
	mul.wide.s32 	%rd9, %r14, 4;
	add.s64 	%rd10, %rd5, %rd9;
	add.s32 	%r15, %r3, 2;
	mul.lo.s32 	%r16, %r4, %r15;
	mul.lo.s32 	%r17, %r16, %r13;
	shl.b32 	%r18, %r17, 1;
	mul.wide.s32 	%rd11, %r18, 4;
	add.s64 	%rd12, %rd6, %rd11;
	mul.wide.u32 	%rd13, %r2, 4;
	add.s64 	%rd14, %rd10, %rd13;
	ld.global.u32 	%r19, [%rd14];
	shl.b32 	%r20, %r2, 1;
	add.s32 	%r21, %r19, %r20;
	mul.wide.s32 	%rd15, %r4, 4;
	add.s64 	%rd16, %rd10, %rd15;
	ld.global.u32 	%r22, [%rd16];
	add.s32 	%r23, %r2, %r4;
	shl.b32 	%r24, %r23, 1;
	add.s32 	%r25, %r24, %r19;
	mul.wide.s32 	%rd17, %r25, 4;
	add.s64 	%rd18, %rd12, %rd17;
	ld.global.u32 	%r26, [%rd18];
	add.s32 	%r27, %r22, 2;
	mad.lo.s32 	%r28, %r27, %r4, %r2;
	shl.b32 	%r29, %r28, 1;
	add.s32 	%r30, %r29, %r19;
	mul.wide.s32 	%rd19, %r21, 4;
	add.s64 	%rd20, %rd12, %rd19;
	atom.global.add.u32 	%r31, [%rd20], %r26;
	mul.wide.s32 	%rd21, %r30, 4;
	add.s64 	%rd22, %rd12, %rd21;
	atom.global.add.u32 	%r32, [%rd22], %r26;
$L__BB1_2:
	ret;

}
	// .globl	_Z24compute_information_gainPiPfi
.visible .entry _Z24compute_information_gainPiPfi(
	.param .u64 .ptr .align 1 _Z24compute_information_gainPiPfi_param_0,
	.param .u64 .ptr .align 1 _Z24compute_information_gainPiPfi_param_1,
	.param .u32 _Z24compute_information_gainPiPfi_param_2
)
{
	.reg .pred 	%p<60>;
	.reg .b32 	%r<84>;
	.reg .b32 	%f<252>;
	.reg .b64 	%rd<39>;
	.reg .b64 	%fd<8>;

	ld.param.u64 	%rd12, [_Z24compute_information_gainPiPfi_param_0];
	ld.param.u64 	%rd13, [_Z24compute_information_gainPiPfi_param_1];
	ld.param.u32 	%r34, [_Z24compute_information_gainPiPfi_param_2];
	mov.u32 	%r1, %tid.x;
	mov.u32 	%r35, %nctaid.x;
	mov.u32 	%r2, %ctaid.x;
	mad.lo.s32 	%r36, %r35, %r2, %r1;
	mov.u32 	%r3, %ntid.x;
	mul.lo.s32 	%r37, %r35, %r3;
	setp.ge.u32 	%p1, %r36, %r37;
	@%p1 bra 	$L__BB2_42;
	cvta.to.global.u64 	%rd1, %rd12;
	cvta.to.global.u64 	%rd2, %rd13;
	mov.u32 	%r38, %ctaid.y;
	mov.u32 	%r39, %nctaid.y;
	add.s32 	%r40, %r34, 2;
	mad.lo.s32 	%r41, %r2, %r39, %r38;
	mul.lo.s32 	%r4, %r41, %r3;
	mul.lo.s32 	%r5, %r4, %r40;
	setp.lt.s32 	%p2, %r34, 1;
	mov.f32 	%f249, 0f00000000;
	@%p2 bra 	$L__BB2_38;
	mul.wide.s32 	%rd14, %r5, 4;
	add.s64 	%rd3, %rd1, %rd14;
	mul.wide.u32 	%rd15, %r1, 4;
	add.s64 	%rd16, %rd3, %rd15;
	ld.global.u32 	%r6, [%rd16];
	cvt.rn.f32.s32 	%f1, %r6;
	and.b32  	%r7, %r34, 3;
	setp.lt.u32 	%p3, %r34, 4;
	mov.f32 	%f249, 0f00000000;
	mov.b32 	%r83, 0;
	@%p3 bra 	$L__BB2_21;
	and.b32  	%r83, %r34, 2147483644;
	neg.s32 	%r81, %r83;
	mad.lo.s32 	%r80, %r3, 3, %r1;
	shl.b32 	%r11, %r3, 2;
	add.s32 	%r79, %r1, %r11;
	mad.lo.s32 	%r78, %r3, 5, %r1;
	shl.b32 	%r43, %r3, 1;
	add.s32 	%r44, %r1, %r43;
	mul.wide.u32 	%rd18, %r44, 4;
	add.s64 	%rd19, %rd14, %rd18;
	add.s64 	%rd37, %rd1, %rd19;
	mul.wide.u32 	%rd5, %r3, 16;
	mov.f32 	%f249, 0f00000000;
$L__BB2_4:
	.pragma "nounroll";
	setp.eq.s32 	%p4, %r6, 0;
	ld.global.u32 	%r18, [%rd37];
	setp.eq.s32 	%p5, %r18, 0;
	mov.f32 	%f231, 0f00000000;
	or.pred  	%p6, %p5, %p4;
	@%p6 bra 	$L__BB2_6;
	cvt.rn.f32.s32 	%f52, %r18;
	div.rn.f32 	%f231, %f52, %f1;
$L__BB2_6:
	abs.f32 	%f54, %f231;
	cvt.f64.f32 	%fd1, %f54;
	setp.leu.f64 	%p7, %fd1, 0d3EE4F8B588E368F1;
	mov.f32 	%f232, 0f00000000;
	@%p7 bra 	$L__BB2_8;
	setp.lt.f32 	%p8, %f231, 0f00800000;
	mul.f32 	%f55, %f231, 0f4B000000;
	selp.f32 	%f56, %f55, %f231, %p8;
	selp.f32 	%f57, 0fC1B80000, 0f00000000, %p8;
	mov.b32 	%r45, %f56;
	add.s32 	%r46, %r45, -1059760811;
	and.b32  	%r47, %r46, -8388608;
	sub.s32 	%r48, %r45, %r47;
	mov.b32 	%f58, %r48;
	cvt.rn.f32.s32 	%f59, %r47;
	fma.rn.f32 	%f60, %f59, 0f34000000, %f57;
	add.f32 	%f61, %f58, 0fBF800000;
	fma.rn.f32 	%f62, %f61, 0fBE055027, 0f3E1039F6;
	fma.rn.f32 	%f63, %f62, %f61, 0fBDF8CDCC;
	fma.rn.f32 	%f64, %f63, %f61, 0f3E0F2955;
	fma.rn.f32 	%f65, %f64, %f61, 0fBE2AD8B9;
	fma.rn.f32 	%f66, %f65, %f61, 0f3E4CED0B;
	fma.rn.f32 	%f67, %f66, %f61, 0fBE7FFF22;
	fma.rn.f32 	%f68, %f67, %f61, 0f3EAAAA78;
	fma.rn.f32 	%f69, %f68, %f61, 0fBF000000;
	mul.f32 	%f70, %f61, %f69;
	fma.rn.f32 	%f71, %f70, %f61, %f61;
	fma.rn.f32 	%f72, %f60, 0f3F317218, %f71;
	setp.gt.u32 	%p9, %r45, 2139095039;
	fma.rn.f32 	%f73, %f56, 0f7F800000, 0f7F800000;
	selp.f32 	%f74, %f73, %f72, %p9;
	setp.eq.f32 	%p10, %f56, 0f00000000;
	selp.f32 	%f232, 0fFF800000, %f74, %p10;
$L__BB2_8:
	setp.eq.s32 	%p11, %r6, 0;
	mul.f32 	%f76, %f231, %f232;
	sub.f32 	%f7, %f249, %f76;
	mul.wide.u32 	%rd20, %r80, 4;
	add.s64 	%rd21, %rd3, %rd20;
	ld.global.u32 	%r19, [%rd21];
	setp.eq.s32 	%p12, %r19, 0;
	mov.f32 	%f233, 0f00000000;
	or.pred  	%p13, %p12, %p11;
	@%p13 bra 	$L__BB2_10;
	cvt.rn.f32.s32 	%f77, %r19;
	div.rn.f32 	%f233, %f77, %f1;
$L__BB2_10:
	abs.f32 	%f79, %f233;
	cvt.f64.f32 	%fd2, %f79;
	setp.leu.f64 	%p14, %fd2, 0d3EE4F8B588E368F1;
	mov.f32 	%f234, 0f00000000;
	@%p14 bra 	$L__BB2_12;
	setp.lt.f32 	%p15, %f233, 0f00800000;
	mul.f32 	%f80, %f233, 0f4B000000;
	selp.f32 	%f81, %f80, %f233, %p15;
	selp.f32 	%f82, 0fC1B80000, 0f00000000, %p15;
	mov.b32 	%r49, %f81;
	add.s32 	%r50, %r49, -1059760811;
	and.b32  	%r51, %r50, -8388608;
	sub.s32 	%r52, %r49, %r51;
	mov.b32 	%f83, %r52;
	cvt.rn.f32.s32 	%f84, %r51;
	fma.rn.f32 	%f85, %f84, 0f34000000, %f82;
	add.f32 	%f86, %f83, 0fBF800000;
	fma.rn.f32 	%f87, %f86, 0fBE055027, 0f3E1039F6;
	fma.rn.f32 	%f88, %f87, %f86, 0fBDF8CDCC;
	fma.rn.f32 	%f89, %f88, %f86, 0f3E0F2955;
	fma.rn.f32 	%f90, %f89, %f86, 0fBE2AD8B9;
	fma.rn.f32 	%f91, %f90, %f86, 0f3E4CED0B;
	fma.rn.f32 	%f92, %f91, %f86, 0fBE7FFF22;
	fma.rn.f32 	%f93, %f92, %f86, 0f3EAAAA78;
	fma.rn.f32 	%f94, %f93, %f86, 0fBF000000;
	mul.f32 	%f95, %f86, %f94;
	fma.rn.f32 	%f96, %f95, %f86, %f86;
	fma.rn.f32 	%f97, %f85, 0f3F317218, %f96;
	setp.gt.u32 	%p16, %r49, 2139095039;
	fma.rn.f32 	%f98, %f81, 0f7F800000, 0f7F800000;
	selp.f32 	%f99, %f98, %f97, %p16;
	setp.eq.f32 	%p17, %f81, 0f00000000;
	selp.f32 	%f234, 0fFF800000, %f99, %p17;
$L__BB2_12:
	setp.eq.s32 	%p18, %r6, 0;
	mul.f32 	%f101, %f233, %f234;
	sub.f32 	%f12, %f7, %f101;
	mul.wide.u32 	%rd22, %r79, 4;
	add.s64 	%rd23, %rd3, %rd22;
	ld.global.u32 	%r20, [%rd23];
	setp.eq.s32 	%p19, %r20, 0;
	mov.f32 	%f235, 0f00000000;
	or.pred  	%p20, %p19, %p18;
	@%p20 bra 	$L__BB2_14;
	cvt.rn.f32.s32 	%f102, %r20;
	div.rn.f32 	%f235, %f102, %f1;
$L__BB2_14:
	abs.f32 	%f104, %f235;
	cvt.f64.f32 	%fd3, %f104;
	setp.leu.f64 	%p21, %fd3, 0d3EE4F8B588E368F1;
	mov.f32 	%f236, 0f00000000;
	@%p21 bra 	$L__BB2_16;
	setp.lt.f32 	%p22, %f235, 0f00800000;
	mul.f32 	%f105, %f235, 0f4B000000;
	selp.f32 	%f106, %f105, %f235, %p22;
	selp.f32 	%f107, 0fC1B80000, 0f00000000, %p22;
	mov.b32 	%r53, %f106;
	add.s32 	%r54, %r53, -1059760811;
	and.b32  	%r55, %r54, -8388608;
	sub.s32 	%r56, %r53, %r55;
	mov.b32 	%f108, %r56;
	cvt.rn.f32.s32 	%f109, %r55;
	fma.rn.f32 	%f110, %f109, 0f34000000, %f107;
	add.f32 	%f111, %f108, 0fBF800000;
	fma.rn.f32 	%f112, %f111, 0fBE055027, 0f3E1039F6;
	fma.rn.f32 	%f113, %f112, %f111, 0fBDF8CDCC;
	fma.rn.f32 	%f114, %f113, %f111, 0f3E0F2955;
	fma.rn.f32 	%f115, %f114, %f111, 0fBE2AD8B9;
	fma.rn.f32 	%f116, %f115, %f111, 0f3E4CED0B;
	fma.rn.f32 	%f117, %f116, %f111, 0fBE7FFF22;
	fma.rn.f32 	%f118, %f117, %f111, 0f3EAAAA78;
	fma.rn.f32 	%f119, %f118, %f111, 0fBF000000;
	mul.f32 	%f120, %f111, %f119;
	fma.rn.f32 	%f121, %f120, %f111, %f111;
	fma.rn.f32 	%f122, %f110, 0f3F317218, %f121;
	setp.gt.u32 	%p23, %r53, 2139095039;
	fma.rn.f32 	%f123, %f106, 0f7F800000, 0f7F800000;
	selp.f32 	%f124, %f123, %f122, %p23;
	setp.eq.f32 	%p24, %f106, 0f00000000;
	selp.f32 	%f236, 0fFF800000, %f124, %p24;
$L__BB2_16:
	setp.eq.s32 	%p25, %r6, 0;
	mul.f32 	%f126, %f235, %f236;
	sub.f32 	%f17, %f12, %f126;
	mul.wide.u32 	%rd24, %r78, 4;
	add.s64 	%rd25, %rd3, %rd24;
	ld.global.u32 	%r21, [%rd25];
	setp.eq.s32 	%p26, %r21, 0;
	mov.f32 	%f237, 0f00000000;
	or.pred  	%p27, %p26, %p25;
	@%p27 bra 	$L__BB2_18;
	cvt.rn.f32.s32 	%f127, %r21;
	div.rn.f32 	%f237, %f127, %f1;
$L__BB2_18:
	abs.f32 	%f129, %f237;
	cvt.f64.f32 	%fd4, %f129;
	setp.leu.f64 	%p28, %fd4, 0d3EE4F8B588E368F1;
	mov.f32 	%f238, 0f00000000;
	@%p28 bra 	$L__BB2_20;
	setp.lt.f32 	%p29, %f237, 0f00800000;
	mul.f32 	%f130, %f237, 0f4B000000;
	selp.f32 	%f131, %f130, %f237, %p29;
	selp.f32 	%f132, 0fC1B80000, 0f00000000, %p29;
	mov.b32 	%r57, %f131;
	add.s32 	%r58, %r57, -1059760811;
	and.b32  	%r59, %r58, -8388608;
	sub.s32 	%r60, %r57, %r59;
	mov.b32 	%f133, %r60;
	cvt.rn.f32.s32 	%f134, %r59;
	fma.rn.f32 	%f135, %f134, 0f34000000, %f132;
	add.f32 	%f136, %f133, 0fBF800000;
	fma.rn.f32 	%f137, %f136, 0fBE055027, 0f3E1039F6;
	fma.rn.f32 	%f138, %f137, %f136, 0fBDF8CDCC;
	fma.rn.f32 	%f139, %f138, %f136, 0f3E0F2955;
	fma.rn.f32 	%f140, %f139, %f136, 0fBE2AD8B9;
	fma.rn.f32 	%f141, %f140, %f136, 0f3E4CED0B;
	fma.rn.f32 	%f142, %f141, %f136, 0fBE7FFF22;
	fma.rn.f32 	%f143, %f142, %f136, 0f3EAAAA78;
	fma.rn.f32 	%f144, %f143, %f136, 0fBF000000;
	mul.f32 	%f145, %f136, %f144;
	fma.rn.f32 	%f146, %f145, %f136, %f136;
	fma.rn.f32 	%f147, %f135, 0f3F317218, %f146;
	setp.gt.u32 	%p30, %r57, 2139095039;
	fma.rn.f32 	%f148, %f131, 0f7F800000, 0f7F800000;
	selp.f32 	%f149, %f148, %f147, %p30;
	setp.eq.f32 	%p31, %f131, 0f00000000;
	selp.f32 	%f238, 0fFF800000, %f149, %p31;
$L__BB2_20:
	mul.f32 	%f150, %f237, %f238;
	sub.f32 	%f249, %f17, %f150;
	add.s32 	%r81, %r81, 4;
	add.s32 	%r80, %r80, %r11;
	add.s32 	%r79, %r79, %r11;
	add.s32 	%r78, %r78, %r11;
	add.s64 	%rd37, %rd37, %rd5;
	setp.ne.s32 	%p32, %r81, 0;
	@%p32 bra 	$L__BB2_4;
$L__BB2_21:
	setp.eq.s32 	%p33, %r7, 0;
	@%p33 bra 	$L__BB2_38;
	setp.eq.s32 	%p34, %r7, 1;
	@%p34 bra 	$L__BB2_32;
	setp.eq.s32 	%p35, %r6, 0;
	add.s32 	%r83, %r83, 2;
	mad.lo.s32 	%r28, %r83, %r3, %r1;
	mul.wide.u32 	%rd26, %r28, 4;
	add.s64 	%rd27, %rd3, %rd26;
	ld.global.u32 	%r29, [%rd27];
	setp.eq.s32 	%p36, %r29, 0;
	mov.f32 	%f241, 0f00000000;
	or.pred  	%p37, %p36, %p35;
	@%p37 bra 	$L__BB2_25;
	cvt.rn.f32.s32 	%f153, %r29;
	div.rn.f32 	%f241, %f153, %f1;
$L__BB2_25:
	abs.f32 	%f155, %f241;
	cvt.f64.f32 	%fd5, %f155;
	setp.leu.f64 	%p38, %fd5, 0d3EE4F8B588E368F1;
	mov.f32 	%f242, 0f00000000;
	@%p38 bra 	$L__BB2_27;
	setp.lt.f32 	%p39, %f241, 0f00800000;
	mul.f32 	%f156, %f241, 0f4B000000;
	selp.f32 	%f157, %f156, %f241, %p39;
	selp.f32 	%f158, 0fC1B80000, 0f00000000, %p39;
	mov.b32 	%r61, %f157;
	add.s32 	%r62, %r61, -1059760811;
	and.b32  	%r63, %r62, -8388608;
	sub.s32 	%r64, %r61, %r63;
	mov.b32 	%f159, %r64;
	cvt.rn.f32.s32 	%f160, %r63;
	fma.rn.f32 	%f161, %f160, 0f34000000, %f158;
	add.f32 	%f162, %f159, 0fBF800000;
	fma.rn.f32 	%f163, %f162, 0fBE055027, 0f3E1039F6;
	fma.rn.f32 	%f164, %f163, %f162, 0fBDF8CDCC;
	fma.rn.f32 	%f165, %f164, %f162, 0f3E0F2955;
	fma.rn.f32 	%f166, %f165, %f162, 0fBE2AD8B9;
	fma.rn.f32 	%f167, %f166, %f162, 0f3E4CED0B;
	fma.rn.f32 	%f168, %f167, %f162, 0fBE7FFF22;
	fma.rn.f32 	%f169, %f168, %f162, 0f3EAAAA78;
	fma.rn.f32 	%f170, %f169, %f162, 0fBF000000;
	mul.f32 	%f171, %f162, %f170;
	fma.rn.f32 	%f172, %f171, %f162, %f162;
	fma.rn.f32 	%f173, %f161, 0f3F317218, %f172;
	setp.gt.u32 	%p40, %r61, 2139095039;
	fma.rn.f32 	%f174, %f157, 0f7F800000, 0f7F800000;
	selp.f32 	%f175, %f174, %f173, %p40;
	setp.eq.f32 	%p41, %f157, 0f00000000;
	selp.f32 	%f242, 0fFF800000, %f175, %p41;
$L__BB2_27:
	setp.eq.s32 	%p42, %r6, 0;
	mul.f32 	%f177, %f241, %f242;
	sub.f32 	%f29, %f249, %f177;
	add.s32 	%r65, %r28, %r3;
	mul.wide.u32 	%rd28, %r65, 4;
	add.s64 	%rd29, %rd3, %rd28;
	ld.global.u32 	%r30, [%rd29];
	setp.eq.s32 	%p43, %r30, 0;
	mov.f32 	%f243, 0f00000000;
	or.pred  	%p44, %p43, %p42;
	@%p44 bra 	$L__BB2_29;
	cvt.rn.f32.s32 	%f178, %r30;
	div.rn.f32 	%f243, %f178, %f1;
$L__BB2_29:
	abs.f32 	%f180, %f243;
	cvt.f64.f32 	%fd6, %f180;
	setp.leu.f64 	%p45, %fd6, 0d3EE4F8B588E368F1;
	mov.f32 	%f244, 0f00000000;
	@%p45 bra 	$L__BB2_31;
	setp.lt.f32 	%p46, %f243, 0f00800000;
	mul.f32 	%f181, %f243, 0f4B000000;
	selp.f32 	%f182, %f181, %f243, %p46;
	selp.f32 	%f183, 0fC1B80000, 0f00000000, %p46;
	mov.b32 	%r66, %f182;
	add.s32 	%r67, %r66, -1059760811;
	and.b32  	%r68, %r67, -8388608;
	sub.s32 	%r69, %r66, %r68;
	mov.b32 	%f184, %r69;
	cvt.rn.f32.s32 	%f185, %r68;
	fma.rn.f32 	%f186, %f185, 0f34000000, %f183;
	add.f32 	%f187, %f184, 0fBF800000;
	fma.rn.f32 	%f188, %f187, 0fBE055027, 0f3E1039F6;
	fma.rn.f32 	%f189, %f188, %f187, 0fBDF8CDCC;
	fma.rn.f32 	%f190, %f189, %f187, 0f3E0F2955;
	fma.rn.f32 	%f191, %f190, %f187, 0fBE2AD8B9;
	fma.rn.f32 	%f192, %f191, %f187, 0f3E4CED0B;
	fma.rn.f32 	%f193, %f192, %f187, 0fBE7FFF22;
	fma.rn.f32 	%f194, %f193, %f187, 0f3EAAAA78;
	fma.rn.f32 	%f195, %f194, %f187, 0fBF000000;
	mul.f32 	%f196, %f187, %f195;
	fma.rn.f32 	%f197, %f196, %f187, %f187;
	fma.rn.f32 	%f198, %f186, 0f3F317218, %f197;
	setp.gt.u32 	%p47, %r66, 2139095039;
	fma.rn.f32 	%f199, %f182, 0f7F800000, 0f7F800000;
	selp.f32 	%f200, %f199, %f198, %p47;
	setp.eq.f32 	%p48, %f182, 0f00000000;
	selp.f32 	%f244, 0fFF800000, %f200, %p48;
$L__BB2_31:
	mul.f32 	%f201, %f243, %f244;
	sub.f32 	%f249, %f29, %f201;
$L__BB2_32:
	and.b32  	%r70, %r34, 1;
	setp.eq.b32 	%p49, %r70, 1;
	not.pred 	%p50, %p49;
	@%p50 bra 	$L__BB2_38;
	setp.eq.s32 	%p51, %r6, 0;
	add.s32 	%r71, %r83, 2;
	mad.lo.s32 	%r72, %r71, %r3, %r1;
	mul.wide.u32 	%rd30, %r72, 4;
	add.s64 	%rd31, %rd3, %rd30;
	ld.global.u32 	%r32, [%rd31];
	setp.eq.s32 	%p52, %r32, 0;
	mov.f32 	%f247, 0f00000000;
	or.pred  	%p53, %p52, %p51;
	@%p53 bra 	$L__BB2_35;
	cvt.rn.f32.s32 	%f203, %r32;
	div.rn.f32 	%f247, %f203, %f1;
$L__BB2_35:
	abs.f32 	%f205, %f247;
	cvt.f64.f32 	%fd7, %f205;
	setp.leu.f64 	%p54, %fd7, 0d3EE4F8B588E368F1;
	mov.f32 	%f248, 0f00000000;
	@%p54 bra 	$L__BB2_37;
	setp.lt.f32 	%p55, %f247, 0f00800000;
	mul.f32 	%f206, %f247, 0f4B000000;
	selp.f32 	%f207, %f206, %f247, %p55;
	selp.f32 	%f208, 0fC1B80000, 0f00000000, %p55;
	mov.b32 	%r73, %f207;
	add.s32 	%r74, %r73, -1059760811;
	and.b32  	%r75, %r74, -8388608;
	sub.s32 	%r76, %r73, %r75;
	mov.b32 	%f209, %r76;
	cvt.rn.f32.s32 	%f210, %r75;
	fma.rn.f32 	%f211, %f210, 0f34000000, %f208;
	add.f32 	%f212, %f209, 0fBF800000;
	fma.rn.f32 	%f213, %f212, 0fBE055027, 0f3E1039F6;
	fma.rn.f32 	%f214, %f213, %f212, 0fBDF8CDCC;
	fma.rn.f32 	%f215, %f214, %f212, 0f3E0F2955;
	fma.rn.f32 	%f216, %f215, %f212, 0fBE2AD8B9;
	fma.rn.f32 	%f217, %f216, %f212, 0f3E4CED0B;
	fma.rn.f32 	%f218, %f217, %f212, 0fBE7FFF22;
	fma.rn.f32 	%f219, %f218, %f212, 0f3EAAAA78;
	fma.rn.f32 	%f220, %f219, %f212, 0fBF000000;
	mul.f32 	%f221, %f212, %f220;
	fma.rn.f32 	%f222, %f221, %f212, %f212;
	fma.rn.f32 	%f223, %f211, 0f3F317218, %f222;
	setp.gt.u32 	%p56, %r73, 2139095039;
	fma.rn.f32 	%f224, %f207, 0f7F800000, 0f7F800000;
	selp.f32 	%f225, %f224, %f223, %p56;
	setp.eq.f32 	%p57, %f207, 0f00000000;
	selp.f32 	%f248, 0fFF800000, %f225, %p57;
$L__BB2_37:
	mul.f32 	%f226, %f247, %f248;
	sub.f32 	%f249, %f249, %f226;
$L__BB2_38:
	mul.wide.u32 	%rd33, %r4, 4;
	add.s64 	%rd8, %rd2, %rd33;
	neg.f32 	%f228, %f249;
	mul.wide.u32 	%rd34, %r1, 4;
	add.s64 	%rd9, %rd8, %rd34;
	st.global.f32 	[%rd9], %f228;
	bar.sync 	0;
	and.b32  	%r33, %r1, 1;
	setp.eq.b32 	%p58, %r33, 1;
	mov.b64 	%rd38, 0;
	mov.f32 	%f250, 0f00000000;
	mov.f32 	%f251, %f250;
	@%p58 bra 	$L__BB2_40;
	ld.global.f32 	%f250, [%rd9];
	ld.global.f32 	%f251, [%rd9+4];
	shr.u32 	%r77, %r1, 1;
	cvt.u64.u32 	%rd38, %r77;
$L__BB2_40:
	setp.ne.s32 	%p59, %r33, 0;
	bar.sync 	0;
	@%p59 bra 	$L__BB2_42;
	add.f32 	%f229, %f250, %f251;
	shl.b64 	%rd35, %rd38, 2;
	add.s64 	%rd36, %rd8, %rd35;
	st.global.f32 	[%rd36], %f229;
$L__BB2_42:
	ret;

}
	// .globl	_Z10node_splitPfPiPjiffS0_
.visible .entry _Z10node_splitPfPiPjiffS0_(
	.param .u64 .ptr .align 1 _Z10node_splitPfPiPjiffS0__param_0,
	.param .u64 .ptr .align 1 _Z10node_splitPfPiPjiffS0__param_1,
	.param .u64 .ptr .align 1 _Z10node_splitPfPiPjiffS0__param_2,
	.param .u32 _Z10node_splitPfPiPjiffS0__param_3,
	.param .f32 _Z10node_splitPfPiPjiffS0__param_4,
	.param .f32 _Z10node_splitPfPiPjiffS0__param_5,
	.param .u64 .ptr .align 1 _Z10node_splitPfPiPjiffS0__param_6
)
{
	.local .align 8 .b8 	__local_depot3[8];
	.reg .b64 	%SP;
	.reg .b64 	%SPL;
	.reg .pred 	%p<76>;
	.reg .b32 	%r<96>;
	.reg .b32 	%f<59>;
	.reg .b64 	%rd<410>;
	.reg .b64 	%fd<53>;

	mov.u64 	%SPL, __local_depot3;
	cvta.local.u64 	%SP, %SPL;
	ld.param.u64 	%rd249, [_Z10node_splitPfPiPjiffS0__param_0];
	ld.param.u64 	%rd250, [_Z10node_splitPfPiPjiffS0__param_1];
	ld.param.u32 	%r16, [_Z10node_splitPfPiPjiffS0__param_3];
	ld.param.f32 	%f12, [_Z10node_splitPfPiPjiffS0__param_4];
	ld.param.f32 	%f13, [_Z10node_splitPfPiPjiffS0__param_5];
	mov.u32 	%r17, %tid.x;
	mov.u32 	%r18, %ctaid.x;
	mov.u32 	%r19, %ntid.x;
	mad.lo.s32 	%r1, %r18, %r19, %r17;
	mov.u32 	%r20, %nctaid.x;
	mul.lo.s32 	%r21, %r20, %r19;
	setp.ge.u32 	%p3, %r1, %r21;
	@%p3 bra 	$L__BB3_89;
	mul.lo.s32 	%r22, %r16, %r1;
	cvt.s64.s32 	%rd1, %r22;
	cvt.s64.s32 	%rd2, %r16;
	mul.wide.s32 	%rd3, %r16, 4;
	setp.eq.s32 	%p4, %r16, 0;
	mov.b64 	%rd308, 0;
	mov.u64 	%rd309, %rd308;
	@%p4 bra 	$L__BB3_6;
	{ // callseq 0, 0
	.param .b64 param0;
	st.param.b64 	[param0], %rd3;
	.param .b64 retval0;
	call.uni (retval0), 
	malloc, 
	(
	param0
	);
	ld.param.b64 	%rd308, [retval0];
	} // callseq 0
	setp.ne.s64 	%p5, %rd308, 0;
	@%p5 bra 	$L__BB3_4;
	add.u64 	%rd262, %SP, 0;
	add.u64 	%rd263, %SPL, 0;
	{ // callseq 4, 0
	.param .b64 param0;
	st.param.b64 	[param0], 0;
	call.uni 
	free, 
	(
	param0
	);
	} // callseq 4
	mov.u64 	%rd264, $str;
	cvta.global.u64 	%rd265, %rd264;
	st.local.u64 	[%rd263], %rd265;
	mov.u64 	%rd266, $str$1;
	cvta.global.u64 	%rd267, %rd266;
	{ // callseq 5, 0
	.param .b64 param0;
	st.param.b64 	[param0], %rd267;
	.param .b64 param1;
	st.param.b64 	[param1], %rd262;
	.param .b32 retval0;
	call.uni (retval0), 
	vprintf, 
	(
	param0, 
	param1
	);
	ld.param.b32 	%r25, [retval0];
	} // callseq 5
	// begin inline asm
	trap;
	// end inline asm
$L__BB3_4:
	{ // callseq 1, 0
	.param .b64 param0;
	st.param.b64 	[param0], %rd3;
	.param .b64 retval0;
	call.uni (retval0), 
	malloc, 
	(
	param0
	);
	ld.param.b64 	%rd309, [retval0];
	} // callseq 1
	setp.ne.s64 	%p6, %rd309, 0;
	@%p6 bra 	$L__BB3_6;
	add.u64 	%rd256, %SP, 0;
	add.u64 	%rd257, %SPL, 0;
	{ // callseq 2, 0
	.param .b64 param0;
	st.param.b64 	[param0], 0;
	call.uni 
	free, 
	(
	param0
	);
	} // callseq 2
	mov.u64 	%rd258, $str;
	cvta.global.u64 	%rd259, %rd258;
	st.local.u64 	[%rd257], %rd259;
	mov.u64 	%rd260, $str$1;
	cvta.global.u64 	%rd261, %rd260;
	{ // callseq 3, 0
	.param .b64 param0;
	st.param.b64 	[param0], %rd261;
	.param .b64 param1;
	st.param.b64 	[param1], %rd256;
	.param .b32 retval0;
	call.uni (retval0), 
	vprintf, 
	(
	param0, 
	param1
	);
	ld.param.b32 	%r23, [retval0];
	} // callseq 3
	// begin inline asm
	trap;
	// end inline asm
$L__BB3_6:
	cvta.to.global.u64 	%rd268, %rd250;
	shl.b64 	%rd269, %rd1, 2;
	add.s64 	%rd8, %rd268, %rd269;
	cvta.to.global.u64 	%rd270, %rd249;
	add.s64 	%rd396, %rd270, %rd269;
	shl.b64 	%rd271, %rd2, 2;
	add.s64 	%rd10, %rd396, %rd271;
	setp.lt.s32 	%p7, %r16, 1;
	mov.u64 	%rd310, %rd396;
	mov.u64 	%rd311, %rd396;
	mov.u64 	%rd312, %rd8;
	mov.u64 	%rd313, %rd8;
	@%p7 bra 	$L__BB3_7;
	bra.uni 	$L__BB3_11;
$L__BB3_7:
	setp.lt.s32 	%p24, %r16, 33;
	@%p24 bra 	$L__BB3_77;
	add.s64 	%rd11, %rd249, %rd269;
	shl.b64 	%rd275, %rd2, 2;
	add.s64 	%rd12, %rd308, %rd275;
	add.s64 	%rd13, %rd11, %rd275;
	mov.b64 	%rd335, 32;
	mov.pred 	%p75, 0;
$L__BB3_9:
	mov.pred 	%p1, %p75;
	@%p1 bra 	$L__BB3_45;
	shl.b64 	%rd75, %rd335, 1;
	shl.b64 	%rd281, %rd75, 2;
	mov.u64 	%rd336, %rd8;
	mov.u64 	%rd337, %rd11;
	mov.u64 	%rd345, %rd396;
	mov.u64 	%rd339, %rd308;
	mov.u64 	%rd340, %rd309;
	bra.uni 	$L__BB3_32;
$L__BB3_11:
	add.s64 	%rd18, %rd310, 128;
	min.u64 	%rd19, %rd18, %rd10;
	add.s64 	%rd315, %rd310, 4;
	setp.eq.s64 	%p8, %rd315, %rd19;
	@%p8 bra 	$L__BB3_31;
	mov.b64 	%rd314, 0;
	mov.u64 	%rd316, %rd311;
	mov.u64 	%rd317, %rd311;
	mov.u64 	%rd318, %rd312;
	mov.u64 	%rd319, %rd313;
$L__BB3_13:
	add.s64 	%rd27, %rd316, 4;
	add.s64 	%rd28, %rd317, 4;
	add.s64 	%rd29, %rd318, 4;
	add.s64 	%rd30, %rd319, 4;
	ld.global.f32 	%f1, [%rd317+4];
	ld.global.u32 	%r2, [%rd319+4];
	ld.global.f32 	%f14, [%rd311];
	setp.lt.f32 	%p9, %f1, %f14;
	@%p9 bra 	$L__BB3_17;
	ld.global.f32 	%f58, [%rd317];
	setp.geu.f32 	%p20, %f1, %f58;
	mov.u64 	%rd333, %rd30;
	mov.u64 	%rd334, %rd28;
	@%p20 bra 	$L__BB3_16;
$L__BB3_15:
	mov.u64 	%rd62, %rd317;
	add.s64 	%rd65, %rd333, -4;
	st.global.f32 	[%rd334], %f58;
	ld.global.u32 	%r34, [%rd333+-4];
	st.global.u32 	[%rd333], %r34;
	add.s64 	%rd317, %rd62, -4;
	ld.global.f32 	%f58, [%rd62+-4];
	setp.lt.f32 	%p21, %f1, %f58;
	mov.u64 	%rd333, %rd65;
	mov.u64 	%rd334, %rd62;
	@%p21 bra 	$L__BB3_15;
$L__BB3_16:
	st.global.f32 	[%rd334], %f1;
	st.global.u32 	[%rd333], %r2;
	bra.uni 	$L__BB3_30;
$L__BB3_17:
	add.s64 	%rd320, %rd317, 8;
	and.b64  	%rd32, %rd314, 3;
	setp.eq.s64 	%p10, %rd32, 3;
	mov.u64 	%rd321, %rd315;
	mov.u64 	%rd322, %rd27;
	@%p10 bra 	$L__BB3_21;
	add.s64 	%rd321, %rd315, -4;
	ld.global.f32 	%f15, [%rd316];
	st.global.f32 	[%rd28], %f15;
	setp.eq.s64 	%p11, %rd32, 0;
	mov.u64 	%rd320, %rd28;
	mov.u64 	%rd322, %rd316;
	@%p11 bra 	$L__BB3_21;
	add.s64 	%rd321, %rd315, -8;
	add.s64 	%rd322, %rd316, -4;
	ld.global.f32 	%f16, [%rd316+-4];
	st.global.f32 	[%rd317], %f16;
	setp.eq.s64 	%p12, %rd32, 1;
	mov.u64 	%rd320, %rd317;
	@%p12 bra 	$L__BB3_21;
	add.s64 	%rd321, %rd315, -12;
	add.s64 	%rd322, %rd316, -8;
	add.s64 	%rd320, %rd317, -4;
	ld.global.f32 	%f17, [%rd316+-8];
	st.global.f32 	[%rd317+-4], %f17;
$L__BB3_21:
	setp.lt.u64 	%p13, %rd314, 3;
	@%p13 bra 	$L__BB3_23;
$L__BB3_22:
	ld.global.f32 	%f18, [%rd322+-4];
	st.global.f32 	[%rd320+-4], %f18;
	ld.global.f32 	%f19, [%rd322+-8];
	st.global.f32 	[%rd320+-8], %f19;
	ld.global.f32 	%f20, [%rd322+-12];
	st.global.f32 	[%rd320+-12], %f20;
	add.s64 	%rd321, %rd321, -16;
	add.s64 	%rd46, %rd322, -16;
	add.s64 	%rd47, %rd320, -16;
	ld.global.f32 	%f21, [%rd322+-16];
	st.global.f32 	[%rd320+-16], %f21;
	setp.ne.s64 	%p14, %rd310, %rd321;
	mov.u64 	%rd320, %rd47;
	mov.u64 	%rd322, %rd46;
	@%p14 bra 	$L__BB3_22;
$L__BB3_23:
	add.s64 	%rd326, %rd319, 8;
	mov.u64 	%rd327, %rd29;
	mov.u64 	%rd328, %rd30;
	@%p10 bra 	$L__BB3_27;
	ld.global.u32 	%r27, [%rd319];
	st.global.u32 	[%rd319+4], %r27;
	setp.eq.s64 	%p16, %rd32, 0;
	mov.u64 	%rd326, %rd30;
	mov.u64 	%rd327, %rd318;
	mov.u64 	%rd328, %rd319;
	@%p16 bra 	$L__BB3_27;
	add.s64 	%rd327, %rd318, -4;
	add.s64 	%rd328, %rd319, -4;
	ld.global.u32 	%r28, [%rd319+-4];
	st.global.u32 	[%rd319], %r28;
	setp.eq.s64 	%p17, %rd32, 1;
	mov.u64 	%rd326, %rd319;
	@%p17 bra 	$L__BB3_27;
	add.s64 	%rd327, %rd318, -8;
	add.s64 	%rd52, %rd319, -8;
	ld.global.u32 	%r29, [%rd319+-8];
	st.global.u32 	[%rd319+-4], %r29;
	mov.u64 	%rd326, %rd328;
	mov.u64 	%rd328, %rd52;
$L__BB3_27:
	@%p13 bra 	$L__BB3_29;
$L__BB3_28:
	ld.global.u32 	%r30, [%rd328+-4];
	st.global.u32 	[%rd326+-4], %r30;
	ld.global.u32 	%r31, [%rd328+-8];
	st.global.u32 	[%rd326+-8], %r31;
	ld.global.u32 	%r32, [%rd328+-12];
	st.global.u32 	[%rd326+-12], %r32;
	add.s64 	%rd327, %rd327, -16;
	add.s64 	%rd60, %rd328, -16;
	add.s64 	%rd61, %rd326, -16;
	ld.global.u32 	%r33, [%rd328+-16];
	st.global.u32 	[%rd326+-16], %r33;
	setp.ne.s64 	%p19, %rd312, %rd327;
	mov.u64 	%rd326, %rd61;
	mov.u64 	%rd328, %rd60;
	@%p19 bra 	$L__BB3_28;
$L__BB3_29:
	st.global.f32 	[%rd311], %f1;
	st.global.u32 	[%rd313], %r2;
$L__BB3_30:
	add.s64 	%rd315, %rd315, 4;
	setp.ne.s64 	%p22, %rd315, %rd19;
	add.s64 	%rd314, %rd314, 1;
	mov.u64 	%rd316, %rd27;
	mov.u64 	%rd317, %rd28;
	mov.u64 	%rd318, %rd29;
	mov.u64 	%rd319, %rd30;
	@%p22 bra 	$L__BB3_13;
$L__BB3_31:
	setp.lt.u64 	%p23, %rd18, %rd10;
	add.s64 	%rd312, %rd312, 128;
	add.s64 	%rd313, %rd313, 128;
	add.s64 	%rd311, %rd311, 128;
	mov.u64 	%rd310, %rd18;
	@%p23 bra 	$L__BB3_11;
	bra.uni 	$L__BB3_7;
$L__BB3_32:
	shl.b64 	%rd276, %rd335, 2;
	add.s64 	%rd81, %rd345, %rd276;
	add.s64 	%rd82, %rd337, %rd276;
	setp.lt.u64 	%p26, %rd81, %rd10;
	min.u64 	%rd83, %rd81, %rd10;
	selp.b64 	%rd277, %rd82, %rd13, %p26;
	add.s64 	%rd278, %rd83, %rd276;
	min.u64 	%rd84, %rd278, %rd10;
	sub.s64 	%rd279, %rd277, %rd337;
	add.s64 	%rd348, %rd336, %rd279;
	setp.eq.s64 	%p27, %rd345, %rd83;
	setp.eq.s64 	%p28, %rd83, %rd84;
	or.pred  	%p29, %p27, %p28;
	mov.u64 	%rd355, %rd340;
	mov.u64 	%rd356, %rd339;
	mov.u64 	%rd343, %rd83;
	mov.u64 	%rd344, %rd83;
	mov.u64 	%rd346, %rd345;
	mov.u64 	%rd347, %rd336;
	@%p29 bra 	$L__BB3_33;
	bra.uni 	$L__BB3_40;
$L__BB3_33:
	setp.eq.s64 	%p34, %rd345, %rd83;
	@%p34 bra 	$L__BB3_34;
	bra.uni 	$L__BB3_44;
$L__BB3_34:
	setp.eq.s64 	%p36, %rd343, %rd84;
	@%p36 bra 	$L__BB3_36;
$L__BB3_35:
	ld.global.f32 	%f23, [%rd344];
	st.f32 	[%rd356], %f23;
	ld.global.u32 	%r38, [%rd348];
	st.u32 	[%rd355], %r38;
	add.s64 	%rd343, %rd343, 4;
	add.s64 	%rd344, %rd344, 4;
	add.s64 	%rd348, %rd348, 4;
	add.s64 	%rd356, %rd356, 4;
	add.s64 	%rd355, %rd355, 4;
	setp.ne.s64 	%p37, %rd343, %rd84;
	@%p37 bra 	$L__BB3_35;
$L__BB3_36:
	shl.b64 	%rd280, %rd335, 2;
	add.s64 	%rd345, %rd81, %rd280;
	add.s64 	%rd337, %rd82, %rd280;
	add.s64 	%rd336, %rd336, %rd281;
	add.s64 	%rd339, %rd339, %rd281;
	add.s64 	%rd340, %rd340, %rd281;
	setp.lt.u64 	%p38, %rd345, %rd10;
	@%p38 bra 	$L__BB3_32;
$L__BB3_37:
	shl.b64 	%rd335, %rd335, 1;
	not.pred 	%p75, %p1;
	setp.lt.s64 	%p53, %rd335, %rd2;
	@%p53 bra 	$L__BB3_9;
	@%p1 bra 	$L__BB3_77;
	and.b64  	%rd395, %rd2, 2147483632;
	mov.u64 	%rd397, %rd308;
	bra.uni 	$L__BB3_56;
$L__BB3_40:
	ld.global.f32 	%f5, [%rd344];
	ld.global.f32 	%f6, [%rd346];
	setp.lt.f32 	%p30, %f5, %f6;
	@%p30 bra 	$L__BB3_42;
	st.f32 	[%rd356], %f6;
	ld.global.u32 	%r36, [%rd347];
	st.u32 	[%rd355], %r36;
	add.s64 	%rd345, %rd345, 4;
	add.s64 	%rd346, %rd346, 4;
	add.s64 	%rd347, %rd347, 4;
	bra.uni 	$L__BB3_43;
$L__BB3_42:
	st.f32 	[%rd356], %f5;
	ld.global.u32 	%r35, [%rd348];
	st.u32 	[%rd355], %r35;
	add.s64 	%rd343, %rd343, 4;
	add.s64 	%rd344, %rd344, 4;
	add.s64 	%rd348, %rd348, 4;
$L__BB3_43:
	add.s64 	%rd356, %rd356, 4;
	add.s64 	%rd355, %rd355, 4;
	setp.ne.s64 	%p31, %rd345, %rd83;
	setp.ne.s64 	%p32, %rd343, %rd84;
	and.pred  	%p33, %p31, %p32;
	@%p33 bra 	$L__BB3_40;
	bra.uni 	$L__BB3_33;
$L__BB3_44:
	ld.global.f32 	%f22, [%rd346];
	st.f32 	[%rd356], %f22;
	ld.global.u32 	%r37, [%rd347];
	st.u32 	[%rd355], %r37;
	add.s64 	%rd345, %rd345, 4;
	add.s64 	%rd346, %rd346, 4;
	add.s64 	%rd347, %rd347, 4;
	add.s64 	%rd356, %rd356, 4;
	add.s64 	%rd355, %rd355, 4;
	setp.eq.s64 	%p35, %rd345, %rd83;
	@%p35 bra 	$L__BB3_34;
	bra.uni 	$L__BB3_44;
$L__BB3_45:
	shl.b64 	%rd144, %rd335, 1;
	shl.b64 	%rd290, %rd144, 2;
	mov.u64 	%rd375, %rd308;
	mov.u64 	%rd366, %rd8;
	mov.u64 	%rd367, %rd396;
	mov.u64 	%rd369, %rd309;
$L__BB3_46:
	shl.b64 	%rd282, %rd335, 2;
	add.s64 	%rd150, %rd375, %rd282;
	sub.s64 	%rd283, %rd150, %rd12;
	setp.lt.s64 	%p39, %rd283, 0;
	selp.b64 	%rd284, %rd150, %rd12, %p39;
	add.s64 	%rd285, %rd284, %rd282;
	sub.s64 	%rd286, %rd285, %rd12;
	setp.lt.s64 	%p40, %rd286, 0;
	selp.b64 	%rd287, %rd285, %rd12, %p40;
	sub.s64 	%rd288, %rd284, %rd375;
	add.s64 	%rd372, %rd369, %rd288;
	setp.eq.s64 	%p41, %rd375, %rd284;
	setp.eq.s64 	%p42, %rd284, %rd287;
	or.pred  	%p43, %p41, %p42;
	mov.u64 	%rd380, %rd366;
	mov.u64 	%rd381, %rd367;
	mov.u64 	%rd373, %rd369;
	mov.u64 	%rd374, %rd284;
	@%p43 bra 	$L__BB3_47;
	bra.uni 	$L__BB3_51;
$L__BB3_47:
	setp.eq.s64 	%p48, %rd375, %rd284;
	@%p48 bra 	$L__BB3_48;
	bra.uni 	$L__BB3_55;
$L__BB3_48:
	setp.eq.s64 	%p50, %rd374, %rd287;
	@%p50 bra 	$L__BB3_50;
$L__BB3_49:
	ld.f32 	%f25, [%rd374];
	st.global.f32 	[%rd381], %f25;
	ld.u32 	%r42, [%rd372];
	st.global.u32 	[%rd380], %r42;
	add.s64 	%rd374, %rd374, 4;
	add.s64 	%rd372, %rd372, 4;
	add.s64 	%rd381, %rd381, 4;
	add.s64 	%rd380, %rd380, 4;
	setp.ne.s64 	%p51, %rd374, %rd287;
	@%p51 bra 	$L__BB3_49;
$L__BB3_50:
	shl.b64 	%rd289, %rd335, 2;
	add.s64 	%rd375, %rd150, %rd289;
	add.s64 	%rd369, %rd369, %rd290;
	add.s64 	%rd367, %rd367, %rd290;
	add.s64 	%rd366, %rd366, %rd290;
	sub.s64 	%rd291, %rd375, %rd12;
	setp.lt.s64 	%p52, %rd291, 0;
	@%p52 bra 	$L__BB3_46;
	bra.uni 	$L__BB3_37;
$L__BB3_51:
	ld.f32 	%f7, [%rd374];
	ld.f32 	%f8, [%rd375];
	setp.lt.f32 	%p44, %f7, %f8;
	@%p44 bra 	$L__BB3_53;
	st.global.f32 	[%rd381], %f8;
	ld.u32 	%r40, [%rd373];
	st.global.u32 	[%rd380], %r40;
	add.s64 	%rd375, %rd375, 4;
	add.s64 	%rd373, %rd373, 4;
	bra.uni 	$L__BB3_54;
$L__BB3_53:
	st.global.f32 	[%rd381], %f7;
	ld.u32 	%r39, [%rd372];
	st.global.u32 	[%rd380], %r39;
	add.s64 	%rd374, %rd374, 4;
	add.s64 	%rd372, %rd372, 4;
$L__BB3_54:
	add.s64 	%rd381, %rd381, 4;
	add.s64 	%rd380, %rd380, 4;
	setp.eq.s64 	%p45, %rd375, %rd284;
	setp.eq.s64 	%p46, %rd374, %rd287;
	or.pred  	%p47, %p45, %p46;
	@%p47 bra 	$L__BB3_47;
	bra.uni 	$L__BB3_51;
$L__BB3_55:
	ld.f32 	%f24, [%rd375];
	st.global.f32 	[%rd381], %f24;
	ld.u32 	%r41, [%rd373];
	st.global.u32 	[%rd380], %r41;
	add.s64 	%rd375, %rd375, 4;
	add.s64 	%rd373, %rd373, 4;
	add.s64 	%rd381, %rd381, 4;
	add.s64 	%rd380, %rd380, 4;
	setp.eq.s64 	%p49, %rd375, %rd284;
	@%p49 bra 	$L__BB3_48;
	bra.uni 	$L__BB3_55;
$L__BB3_56:
	.pragma "nounroll";
	ld.f32 	%f26, [%rd397];
	st.global.f32 	[%rd396], %f26;
	ld.f32 	%f27, [%rd397+4];
	st.global.f32 	[%rd396+4], %f27;
	ld.f32 	%f28, [%rd397+8];
	st.global.f32 	[%rd396+8], %f28;
	ld.f32 	%f29, [%rd397+12];
	st.global.f32 	[%rd396+12], %f29;
	ld.f32 	%f30, [%rd397+16];
	st.global.f32 	[%rd396+16], %f30;
	ld.f32 	%f31, [%rd397+20];
	st.global.f32 	[%rd396+20], %f31;
	ld.f32 	%f32, [%rd397+24];
	st.global.f32 	[%rd396+24], %f32;
	ld.f32 	%f33, [%rd397+28];
	st.global.f32 	[%rd396+28], %f33;
	ld.f32 	%f34, [%rd397+32];
	st.global.f32 	[%rd396+32], %f34;
	ld.f32 	%f35, [%rd397+36];
	st.global.f32 	[%rd396+36], %f35;
	ld.f32 	%f36, [%rd397+40];
	st.global.f32 	[%rd396+40], %f36;
	ld.f32 	%f37, [%rd397+44];
	st.global.f32 	[%rd396+44], %f37;
	ld.f32 	%f38, [%rd397+48];
	st.global.f32 	[%rd396+48], %f38;
	ld.f32 	%f39, [%rd397+52];
	st.global.f32 	[%rd396+52], %f39;
	ld.f32 	%f40, [%rd397+56];
	st.global.f32 	[%rd396+56], %f40;
	ld.f32 	%f41, [%rd397+60];
	st.global.f32 	[%rd396+60], %f41;
	add.s64 	%rd397, %rd397, 64;
	add.s64 	%rd396, %rd396, 64;
	add.s64 	%rd395, %rd395, -16;
	setp.eq.s64 	%p54, %rd395, 0;
	@%p54 bra 	$L__BB3_57;
	bra.uni 	$L__BB3_56;
$L__BB3_57:
	and.b32  	%r43, %r16, 15;
	setp.eq.s32 	%p55, %r43, 0;
	@%p55 bra 	$L__BB3_66;
	and.b64  	%rd292, %rd2, 15;
	add.s64 	%rd293, %rd292, -1;
	setp.lt.u64 	%p56, %rd293, 7;
	@%p56 bra 	$L__BB3_60;
	ld.f32 	%f42, [%rd397];
	st.global.f32 	[%rd396], %f42;
	ld.f32 	%f43, [%rd397+4];
	st.global.f32 	[%rd396+4], %f43;
	ld.f32 	%f44, [%rd397+8];
	st.global.f32 	[%rd396+8], %f44;
	ld.f32 	%f45, [%rd397+12];
	st.global.f32 	[%rd396+12], %f45;
	ld.f32 	%f46, [%rd397+16];
	st.global.f32 	[%rd396+16], %f46;
	ld.f32 	%f47, [%rd397+20];
	st.global.f32 	[%rd396+20], %f47;
	ld.f32 	%f48, [%rd397+24];
	st.global.f32 	[%rd396+24], %f48;
	ld.f32 	%f49, [%rd397+28];
	st.global.f32 	[%rd396+28], %f49;
	add.s64 	%rd397, %rd397, 32;
	add.s64 	%rd396, %rd396, 32;
$L__BB3_60:
	and.b32  	%r44, %r16, 7;
	setp.eq.s32 	%p57, %r44, 0;
	@%p57 bra 	$L__BB3_66;
	and.b64  	%rd294, %rd2, 7;
	add.s64 	%rd295, %rd294, -1;
	setp.lt.u64 	%p58, %rd295, 3;
	@%p58 bra 	$L__BB3_63;
	ld.f32 	%f50, [%rd397];
	st.global.f32 	[%rd396], %f50;
	ld.f32 	%f51, [%rd397+4];
	st.global.f32 	[%rd396+4], %f51;
	ld.f32 	%f52, [%rd397+8];
	st.global.f32 	[%rd396+8], %f52;
	ld.f32 	%f53, [%rd397+12];
	st.global.f32 	[%rd396+12], %f53;
	add.s64 	%rd397, %rd397, 16;
	add.s64 	%rd396, %rd396, 16;
$L__BB3_63:
	and.b32  	%r45, %r16, 3;
	setp.eq.s32 	%p59, %r45, 0;
	@%p59 bra 	$L__BB3_66;
	and.b64  	%rd392, %rd2, 3;
$L__BB3_65:
	.pragma "nounroll";
	ld.f32 	%f54, [%rd397];
	st.global.f32 	[%rd396], %f54;
	add.s64 	%rd397, %rd397, 4;
	add.s64 	%rd396, %rd396, 4;
	add.s64 	%rd392, %rd392, -1;
	setp.ne.s64 	%p60, %rd392, 0;
	@%p60 bra 	$L__BB3_65;
$L__BB3_66:
	min.s64 	%rd296, %rd2, 1;
	max.s64 	%rd216, %rd2, 1;
	sub.s64 	%rd297, %rd2, %rd296;
	and.b64  	%rd217, %rd216, 15;
	setp.lt.u64 	%p61, %rd297, 15;
	mov.u64 	%rd401, %rd8;
	mov.u64 	%rd402, %rd309;
	@%p61 bra 	$L__BB3_69;
	and.b64  	%rd398, %rd216, 2147483632;
	mov.u64 	%rd401, %rd8;
	mov.u64 	%rd402, %rd309;
$L__BB3_68:
	.pragma "nounroll";
	ld.u32 	%r46, [%rd402];
	st.global.u32 	[%rd401], %r46;
	ld.u32 	%r47, [%rd402+4];
	st.global.u32 	[%rd401+4], %r47;
	ld.u32 	%r48, [%rd402+8];
	st.global.u32 	[%rd401+8], %r48;
	ld.u32 	%r49, [%rd402+12];
	st.global.u32 	[%rd401+12], %r49;
	ld.u32 	%r50, [%rd402+16];
	st.global.u32 	[%rd401+16], %r50;
	ld.u32 	%r51, [%rd402+20];
	st.global.u32 	[%rd401+20], %r51;
	ld.u32 	%r52, [%rd402+24];
	st.global.u32 	[%rd401+24], %r52;
	ld.u32 	%r53, [%rd402+28];
	st.global.u32 	[%rd401+28], %r53;
	ld.u32 	%r54, [%rd402+32];
	st.global.u32 	[%rd401+32], %r54;
	ld.u32 	%r55, [%rd402+36];
	st.global.u32 	[%rd401+36], %r55;
	ld.u32 	%r56, [%rd402+40];
	st.global.u32 	[%rd401+40], %r56;
	ld.u32 	%r57, [%rd402+44];
	st.global.u32 	[%rd401+44], %r57;
	ld.u32 	%r58, [%rd402+48];
	st.global.u32 	[%rd401+48], %r58;
	ld.u32 	%r59, [%rd402+52];
	st.global.u32 	[%rd401+52], %r59;
	ld.u32 	%r60, [%rd402+56];
	st.global.u32 	[%rd401+56], %r60;
	ld.u32 	%r61, [%rd402+60];
	st.global.u32 	[%rd401+60], %r61;
	add.s64 	%rd402, %rd402, 64;
	add.s64 	%rd401, %rd401, 64;
	add.s64 	%rd398, %rd398, -16;
	setp.ne.s64 	%p62, %rd398, 0;
	@%p62 bra 	$L__BB3_68;
$L__BB3_69:
	setp.eq.s64 	%p63, %rd217, 0;
	@%p63 bra 	$L__BB3_77;
	and.b64  	%rd233, %rd216, 7;
	setp.lt.u64 	%p64, %rd217, 8;
	@%p64 bra 	$L__BB3_72;
	ld.u32 	%r62, [%rd402];
	st.global.u32 	[%rd401], %r62;
	ld.u32 	%r63, [%rd402+4];
	st.global.u32 	[%rd401+4], %r63;
	ld.u32 	%r64, [%rd402+8];
	st.global.u32 	[%rd401+8], %r64;
	ld.u32 	%r65, [%rd402+12];
	st.global.u32 	[%rd401+12], %r65;
	ld.u32 	%r66, [%rd402+16];
	st.global.u32 	[%rd401+16], %r66;
	ld.u32 	%r67, [%rd402+20];
	st.global.u32 	[%rd401+20], %r67;
	ld.u32 	%r68, [%rd402+24];
	st.global.u32 	[%rd401+24], %r68;
	ld.u32 	%r69, [%rd402+28];
	st.global.u32 	[%rd401+28], %r69;
	add.s64 	%rd402, %rd402, 32;
	add.s64 	%rd401, %rd401, 32;
$L__BB3_72:
	setp.eq.s64 	%p65, %rd233, 0;
	@%p65 bra 	$L__BB3_77;
	and.b64  	%rd407, %rd216, 3;
	setp.lt.u64 	%p66, %rd233, 4;
	@%p66 bra 	$L__BB3_75;
	ld.u32 	%r70, [%rd402];
	st.global.u32 	[%rd401], %r70;
	ld.u32 	%r71, [%rd402+4];
	st.global.u32 	[%rd401+4], %r71;
	ld.u32 	%r72, [%rd402+8];
	st.global.u32 	[%rd401+8], %r72;
	ld.u32 	%r73, [%rd402+12];
	st.global.u32 	[%rd401+12], %r73;
	add.s64 	%rd402, %rd402, 16;
	add.s64 	%rd401, %rd401, 16;
$L__BB3_75:
	setp.eq.s64 	%p67, %rd407, 0;
	@%p67 bra 	$L__BB3_77;
$L__BB3_76:
	.pragma "nounroll";
	ld.u32 	%r74, [%rd402];
	st.global.u32 	[%rd401], %r74;
	add.s64 	%rd402, %rd402, 4;
	add.s64 	%rd401, %rd401, 4;
	add.s64 	%rd407, %rd407, -1;
	setp.ne.s64 	%p68, %rd407, 0;
	@%p68 bra 	$L__BB3_76;
$L__BB3_77:
	setp.eq.s32 	%p69, %r16, 0;
	@%p69 bra 	$L__BB3_79;
	{ // callseq 6, 0
	.param .b64 param0;
	st.param.b64 	[param0], %rd309;
	call.uni 
	free, 
	(
	param0
	);
	} // callseq 6
	{ // callseq 7, 0
	.param .b64 param0;
	st.param.b64 	[param0], %rd308;
	call.uni 
	free, 
	(
	param0
	);
	} // callseq 7
$L__BB3_79:
	ld.param.u64 	%rd307, [_Z10node_splitPfPiPjiffS0__param_6];
	ld.global.f32 	%f9, [%rd10+-4];
	ld.global.f32 	%f10, [%rd10+-8];
	cvta.to.global.u64 	%rd298, %rd307;
	mul.wide.s32 	%rd299, %r1, 4;
	add.s64 	%rd300, %rd298, %rd299;
	ld.global.u32 	%r3, [%rd300];
	mul.f32 	%f11, %f12, %f12;
	cvt.f64.f32 	%fd10, %f13;
	rcp.rn.f64 	%fd50, %fd10;
	{
	.reg .b32 %temp; 
	mov.b64 	{%temp, %r91}, %fd50;
	}
	{
	.reg .b32 %temp; 
	mov.b64 	{%r92, %temp}, %fd50;
	}
	setp.gt.s32 	%p70, %r91, 1048575;
	mov.b32 	%r93, -1023;
	@%p70 bra 	$L__BB3_81;
	mul.f64 	%fd50, %fd50, 0d4350000000000000;
	{
	.reg .b32 %temp; 
	mov.b64 	{%temp, %r91}, %fd50;
	}
	{
	.reg .b32 %temp; 
	mov.b64 	{%r92, %temp}, %fd50;
	}
	mov.b32 	%r93, -1077;
$L__BB3_81:
	add.s32 	%r77, %r91, -1;
	setp.gt.u32 	%p71, %r77, 2146435070;
	@%p71 bra 	$L__BB3_85;
	shr.u32 	%r80, %r91, 20;
	add.s32 	%r94, %r93, %r80;
	and.b32  	%r81, %r91, 1048575;
	or.b32  	%r82, %r81, 1072693248;
	mov.b64 	%fd51, {%r92, %r82};
	setp.lt.u32 	%p73, %r82, 1073127583;
	@%p73 bra 	$L__BB3_84;
	{
	.reg .b32 %temp; 
	mov.b64 	{%r83, %temp}, %fd51;
	}
	{
	.reg .b32 %temp; 
	mov.b64 	{%temp, %r84}, %fd51;
	}
	add.s32 	%r85, %r84, -1048576;
	mov.b64 	%fd51, {%r83, %r85};
	add.s32 	%r94, %r94, 1;
$L__BB3_84:
	add.f64 	%fd12, %fd51, 0dBFF0000000000000;
	add.f64 	%fd13, %fd51, 0d3FF0000000000000;
	rcp.approx.ftz.f64 	%fd14, %fd13;
	neg.f64 	%fd15, %fd13;
	fma.rn.f64 	%fd16, %fd15, %fd14, 0d3FF0000000000000;
	fma.rn.f64 	%fd17, %fd16, %fd16, %fd16;
	fma.rn.f64 	%fd18, %fd17, %fd14, %fd14;
	mul.f64 	%fd19, %fd12, %fd18;
	fma.rn.f64 	%fd20, %fd12, %fd18, %fd19;
	mul.f64 	%fd21, %fd20, %fd20;
	fma.rn.f64 	%fd22, %fd21, 0d3EB1380B3AE80F1E, 0d3ED0EE258B7A8B04;
	fma.rn.f64 	%fd23, %fd22, %fd21, 0d3EF3B2669F02676F;
	fma.rn.f64 	%fd24, %fd23, %fd21, 0d3F1745CBA9AB0956;
	fma.rn.f64 	%fd25, %fd24, %fd21, 0d3F3C71C72D1B5154;
	fma.rn.f64 	%fd26, %fd25, %fd21, 0d3F624924923BE72D;
	fma.rn.f64 	%fd27, %fd26, %fd21, 0d3F8999999999A3C4;
	fma.rn.f64 	%fd28, %fd27, %fd21, 0d3FB5555555555554;
	sub.f64 	%fd29, %fd12, %fd20;
	add.f64 	%fd30, %fd29, %fd29;
	neg.f64 	%fd31, %fd20;
	fma.rn.f64 	%fd32, %fd31, %fd12, %fd30;
	mul.f64 	%fd33, %fd18, %fd32;
	mul.f64 	%fd34, %fd21, %fd28;
	fma.rn.f64 	%fd35, %fd34, %fd20, %fd33;
	xor.b32  	%r86, %r94, -2147483648;
	mov.b32 	%r87, 1127219200;
	mov.b64 	%fd36, {%r86, %r87};
	mov.b32 	%r88, -2147483648;
	mov.b64 	%fd37, {%r88, %r87};
	sub.f64 	%fd38, %fd36, %fd37;
	fma.rn.f64 	%fd39, %fd38, 0d3FE62E42FEFA39EF, %fd20;
	fma.rn.f64 	%fd40, %fd38, 0dBFE62E42FEFA39EF, %fd39;
	sub.f64 	%fd41, %fd40, %fd20;
	sub.f64 	%fd42, %fd35, %fd41;
	fma.rn.f64 	%fd43, %fd38, 0d3C7ABC9E3B39803F, %fd42;
	add.f64 	%fd52, %fd39, %fd43;
	bra.uni 	$L__BB3_86;
$L__BB3_85:
	fma.rn.f64 	%fd11, %fd50, 0d7FF0000000000000, 0d7FF0000000000000;
	{
	.reg .b32 %temp; 
	mov.b64 	{%temp, %r78}, %fd50;
	}
	and.b32  	%r79, %r78, 2147483647;
	setp.eq.s32 	%p72, %r79, 0;
	selp.f64 	%fd52, 0dFFF0000000000000, %fd11, %p72;
$L__BB3_86:
	cvt.f64.f32 	%fd44, %f11;
	mul.f64 	%fd45, %fd52, %fd44;
	cvt.rn.f32.s32 	%f55, %r3;
	cvt.f64.f32 	%fd46, %f55;
	add.f64 	%fd47, %fd46, %fd46;
	div.rn.f64 	%fd48, %fd45, %fd47;
	sqrt.rn.f64 	%fd49, %fd48;
	cvt.rn.f32.f64 	%f56, %fd49;
	sub.f32 	%f57, %f9, %f10;
	setp.leu.f32 	%p74, %f57, %f56;
	mov.b32 	%r95, 0;
	@%p74 bra 	$L__BB3_88;
	shl.b64 	%rd301, %rd2, 2;
	add.s64 	%rd302, %rd8, %rd301;
	ld.global.u32 	%r90, [%rd302+-4];
	or.b32  	%r95, %r90, -2147483648;
$L__BB3_88:
	ld.param.u64 	%rd306, [_Z10node_splitPfPiPjiffS0__param_2];
	cvta.to.global.u64 	%rd303, %rd306;
	add.s64 	%rd305, %rd303, %rd299;
	st.global.u32 	[%rd305], %r95;
$L__BB3_89:
	ret;

}
	// .globl	_ZN3cub18CUB_300001_SM_10006detail11EmptyKernelIvEEvv
.visible .entry _ZN3cub18CUB_300001_SM_10006detail11EmptyKernelIvEEvv()
{


	ret;

}


// ===== COMPILED SASS (sm_100) =====

	.target	sm_100

	.elftype	@"ET_EXEC"


//--------------------- .note.nv.tkinfo           --------------------------
	.section	.note.nv.tkinfo,"",@"SHT_NOTE"
	.sectionflags	@"SHF_NOTE_NV_TKINFO"
	.tkinfo
        /*0018*/ 	.word	0x00000002
        /*0030*/ 	.string	""
        /*0030*/ 	.string	"ptxas"
        /*0030*/ 	.string	"Cuda compilation tools, release 13.0, V13.0.88"
        /*0030*/ 	.string	"Build cuda_13.0.r13.0/compiler.36424714_0"
        /*0030*/ 	.string	"-arch sm_100 -m 64 "



//--------------------- .note.nv.cuinfo           --------------------------
	.section	.note.nv.cuinfo,"",@"SHT_NOTE"
	.sectionflags	@"SHF_NOTE_NV_CUINFO"
        /*0018*/ 	.short	0x0002
        /*001a*/ 	.short	0x0064
        /*001c*/ 	.short	0x0082
	.zero		2


//--------------------- .nv.info                  --------------------------
	.section	.nv.info,"",@"SHT_CUDA_INFO"
	.align	4


	//----- nvinfo : EIATTR_REGCOUNT
	.align		4
        /*0000*/ 	.byte	0x04, 0x2f
        /*0002*/ 	.short	(.L_48 - .L_47)
	.align		4
.L_47:
        /*0004*/ 	.word	index@(_Z14tree_traversalPiS_S_S_S_S_S_ii)
        /*0008*/ 	.word	0x00000016


	//----- nvinfo : EIATTR_FRAME_SIZE
	.align		4
.L_48:
        /*000c*/ 	.byte	0x04, 0x11
        /*000e*/ 	.short	(.L_50 - .L_49)
	.align		4
.L_49:
        /*0010*/ 	.word	index@(_Z14tree_traversalPiS_S_S_S_S_S_ii)
        /*0014*/ 	.word	0x00000000


	//----- nvinfo : EIATTR_REGCOUNT
	.align		4
.L_50:
        /*0018*/ 	.byte	0x04, 0x2f
        /*001a*/ 	.short	(.L_52 - .L_51)
	.align		4
.L_51:
        /*001c*/ 	.word	index@(_Z16counter_increasePiS_S_ii)
        /*0020*/ 	.word	0x00000012


	//----- nvinfo : EIATTR_FRAME_SIZE
	.align		4
.L_52:
        /*0024*/ 	.byte	0x04, 0x11
        /*0026*/ 	.short	(.L_54 - .L_53)
	.align		4
.L_53:
        /*0028*/ 	.word	index@(_Z16counter_increasePiS_S_ii)
        /*002c*/ 	.word	0x00000000


	//----- nvinfo : EIATTR_REGCOUNT
	.align		4
.L_54:
        /*0030*/ 	.byte	0x04, 0x2f
        /*0032*/ 	.short	(.L_56 - .L_55)
	.align		4
.L_55:
        /*0034*/ 	.word	index@(_Z24compute_information_gainPiPfi)
        /*0038*/ 	.word	0x0000001a


	//----- nvinfo : EIATTR_FRAME_SIZE
	.align		4
.L_56:
        /*003c*/ 	.byte	0x04, 0x11
        /*003e*/ 	.short	(.L_58 - .L_57)
	.align		4
.L_57:
        /*0040*/ 	.word	index@($__internal_3_$__cuda_sm3x_div_rn_noftz_f32_slowpath)
        /*0044*/ 	.word	0x00000000


	//----- nvinfo : EIATTR_FRAME_SIZE
	.align		4
.L_58:
        /*0048*/ 	.byte	0x04, 0x11
        /*004a*/ 	.short	(.L_60 - .L_59)
	.align		4
.L_59:
        /*004c*/ 	.word	index@(_Z24compute_information_gainPiPfi)
        /*0050*/ 	.word	0x00000000


	//----- nvinfo : EIATTR_REGCOUNT
	.align		4
.L_60:
        /*0054*/ 	.byte	0x04, 0x2f
        /*0056*/ 	.short	(.L_62 - .L_61)
	.align		4
.L_61:
        /*0058*/ 	.word	index@(_Z10node_splitPfPiPjiffS0_)
        /*005c*/ 	.word	0x00000038


	//----- nvinfo : EIATTR_FRAME_SIZE
	.align		4
.L_62:
        /*0060*/ 	.byte	0x04, 0x11
        /*0062*/ 	.short	(.L_64 - .L_63)
	.align		4
.L_63:
        /*0064*/ 	.word	index@($__internal_2_$__cuda_sm20_dsqrt_rn_f64_mediumpath_v1)
        /*0068*/ 	.word	0x00000008


	//----- nvinfo : EIATTR_FRAME_SIZE
	.align		4
.L_64:
        /*006c*/ 	.byte	0x04, 0x11
        /*006e*/ 	.short	(.L_66 - .L_65)
	.align		4
.L_65:
        /*0070*/ 	.word	index@($__internal_1_$__cuda_sm20_div_rn_f64_full)
        /*0074*/ 	.word	0x00000008


	//----- nvinfo : EIATTR_FRAME_SIZE
	.align		4
.L_66:
        /*0078*/ 	.byte	0x04, 0x11
        /*007a*/ 	.short	(.L_68 - .L_67)
	.align		4
.L_67:
        /*007c*/ 	.word	index@($__internal_0_$__cuda_sm20_dblrcp_rn_slowpath_v3)
        /*0080*/ 	.word	0x00000008


	//----- nvinfo : EIATTR_FRAME_SIZE
	.align		4
.L_68:
        /*0084*/ 	.byte	0x04, 0x11
        /*0086*/ 	.short	(.L_70 - .L_69)
	.align		4
.L_69:
        /*0088*/ 	.word	index@(_Z10node_splitPfPiPjiffS0_)
        /*008c*/ 	.word	0x00000008


	//----- nvinfo : EIATTR_REGCOUNT
	.align		4
.L_70:
        /*0090*/ 	.byte	0x04, 0x2f
        /*0092*/ 	.short	(.L_72 - .L_71)
	.align		4
.L_71:
        /*0094*/ 	.word	index@(_ZN3cub18CUB_300001_SM_10006detail11EmptyKernelIvEEvv)
        /*0098*/ 	.word	0x00000004


	//----- nvinfo : EIATTR_FRAME_SIZE
	.align		4
.L_72:
        /*009c*/ 	.byte	0x04, 0x11
        /*009e*/ 	.short	(.L_74 - .L_73)
	.align		4
.L_73:
        /*00a0*/ 	.word	index@(_ZN3cub18CUB_300001_SM_10006detail11EmptyKernelIvEEvv)
        /*00a4*/ 	.word	0x00000000


	//----- nvinfo : EIATTR_MIN_STACK_SIZE
	.align		4
.L_74:
        /*00a8*/ 	.byte	0x04, 0x12
        /*00aa*/ 	.short	(.L_76 - .L_75)
	.align		4
.L_75:
        /*00ac*/ 	.word	index@(_ZN3cub18CUB_300001_SM_10006detail11EmptyKernelIvEEvv)
        /*00b0*/ 	.word	0x00000000


	//----- nvinfo : EIATTR_MIN_STACK_SIZE
	.align		4
.L_76:
        /*00b4*/ 	.byte	0x04, 0x12
        /*00b6*/ 	.short	(.L_78 - .L_77)
	.align		4
.L_77:
        /*00b8*/ 	.word	index@(_Z10node_splitPfPiPjiffS0_)
        /*00bc*/ 	.word	0x00000008


	//----- nvinfo : EIATTR_MIN_STACK_SIZE
	.align		4
.L_78:
        /*00c0*/ 	.byte	0x04, 0x12
        /*00c2*/ 	.short	(.L_80 - .L_79)
	.align		4
.L_79:
        /*00c4*/ 	.word	index@(_Z24compute_information_gainPiPfi)
        /*00c8*/ 	.word	0x00000000


	//----- nvinfo : EIATTR_MIN_STACK_SIZE
	.align		4
.L_80:
        /*00cc*/ 	.byte	0x04, 0x12
        /*00ce*/ 	.short	(.L_82 - .L_81)
	.align		4
.L_81:
        /*00d0*/ 	.word	index@(_Z16counter_increasePiS_S_ii)
        /*00d4*/ 	.word	0x00000000


	//----- nvinfo : EIATTR_MIN_STACK_SIZE
	.align		4
.L_82:
        /*00d8*/ 	.byte	0x04, 0x12
        /*00da*/ 	.short	(.L_84 - .L_83)
	.align		4
.L_83:
        /*00dc*/ 	.word	index@(_Z14tree_traversalPiS_S_S_S_S_S_ii)
        /*00e0*/ 	.word	0x00000000
.L_84:


//--------------------- .nv.compat                --------------------------
	.section	.nv.compat,"",@"SHT_CUDA_COMPAT_INFO"
	.align	4
        /*0000*/ 	.byte	0x02, 0x09, 0x00, 0x00, 0x02, 0x02, 0x01, 0x00, 0x02, 0x05, 0x05, 0x00, 0x03, 0x07, 0x01, 0x01
        /*0010*/ 	.byte	0x02, 0x03, 0x00, 0x00, 0x02, 0x06, 0x01, 0x00, 0x04, 0x0b, 0x08, 0x00, 0x01, 0x00, 0x00, 0x00
        /*0020*/ 	.byte	0x00, 0x00, 0x00, 0x00


//--------------------- .nv.info._ZN3cub18CUB_300001_SM_10006detail11EmptyKernelIvEEvv --------------------------
	.section	.nv.info._ZN3cub18CUB_300001_SM_10006detail11EmptyKernelIvEEvv,"",@"SHT_CUDA_INFO"
	.sectionflags	@""
	.align	4


	//----- nvinfo : EIATTR_CUDA_API_VERSION
	.align		4
        /*0000*/ 	.byte	0x04, 0x37
        /*0002*/ 	.short	(.L_86 - .L_85)
.L_85:
        /*0004*/ 	.word	0x00000082


	//----- nvinfo : EIATTR_SPARSE_MMA_MASK
	.align		4
.L_86:
        /*0008*/ 	.byte	0x03, 0x50
        /*000a*/ 	.short	0x0000


	//----- nvinfo : EIATTR_MAXREG_COUNT
	.align		4
        /*000c*/ 	.byte	0x03, 0x1b
        /*000e*/ 	.short	0x00ff


	//----- nvinfo : EIATTR_MERCURY_ISA_VERSION
	.align		4
        /*0010*/ 	.byte	0x03, 0x5f
        /*0012*/ 	.short	0x0101


	//----- nvinfo : EIATTR_VRC_CTA_INIT_COUNT
	.align		4
        /*0014*/ 	.byte	0x02, 0x4a
	.zero		1
	.zero		1


	//----- nvinfo : EIATTR_EXIT_INSTR_OFFSETS
	.align		4
        /*0018*/ 	.byte	0x04, 0x1c
        /*001a*/ 	.short	(.L_88 - .L_87)


	//   ....[0]....
.L_87:
        /*001c*/ 	.word	0x00000010


	//----- nvinfo : EIATTR_SW_WAR
	.align		4
.L_88:
        /*0020*/ 	.byte	0x04, 0x36
        /*0022*/ 	.short	(.L_90 - .L_89)
.L_89:
        /*0024*/ 	.word	0x00000008
.L_90:


//--------------------- .nv.info._Z10node_splitPfPiPjiffS0_ --------------------------
	.section	.nv.info._Z10node_splitPfPiPjiffS0_,"",@"SHT_CUDA_INFO"
	.sectionflags	@""
	.align	4


	//----- nvinfo : EIATTR_CUDA_API_VERSION
	.align		4
        /*0000*/ 	.byte	0x04, 0x37
        /*0002*/ 	.short	(.L_92 - .L_91)
.L_91:
        /*0004*/ 	.word	0x00000082


	//----- nvinfo : EIATTR_KPARAM_INFO
	.align		4
.L_92:
        /*0008*/ 	.byte	0x04, 0x17
        /*000a*/ 	.short	(.L_94 - .L_93)
.L_93:
        /*000c*/ 	.word	0x00000000
        /*0010*/ 	.short	0x0006
        /*0012*/ 	.short	0x0028
        /*0014*/ 	.byte	0x00, 0xf5, 0x21, 0x00


	//----- nvinfo : EIATTR_KPARAM_INFO
	.align		4
.L_94:
        /*0018*/ 	.byte	0x04, 0x17
        /*001a*/ 	.short	(.L_96 - .L_95)
.L_95:
        /*001c*/ 	.word	0x00000000
        /*0020*/ 	.short	0x0005
        /*0022*/ 	.short	0x0020
        /*0024*/ 	.byte	0x00, 0xf0, 0x11, 0x00


	//----- nvinfo : EIATTR_KPARAM_INFO
	.align		4
.L_96:
        /*0028*/ 	.byte	0x04, 0x17
        /*002a*/ 	.short	(.L_98 - .L_97)
.L_97:
        /*002c*/ 	.word	0x00000000
        /*0030*/ 	.short	0x0004
        /*0032*/ 	.short	0x001c
        /*0034*/ 	.byte	0x00, 0xf0, 0x11, 0x00


	//----- nvinfo : EIATTR_KPARAM_INFO
	.align		4
.L_98:
        /*0038*/ 	.byte	0x04, 0x17
        /*003a*/ 	.short	(.L_100 - .L_99)
.L_99:
        /*003c*/ 	.word	0x00000000
        /*0040*/ 	.short	0x0003
        /*0042*/ 	.short	0x0018
        /*0044*/ 	.byte	0x00, 0xf0, 0x11, 0x00


	//----- nvinfo : EIATTR_KPARAM_INFO
	.align		4
.L_100:
        /*0048*/ 	.byte	0x04, 0x17
        /*004a*/ 	.short	(.L_102 - .L_101)
.L_101:
        /*004c*/ 	.word	0x00000000
        /*0050*/ 	.short	0x0002
        /*0052*/ 	.short	0x0010
        /*0054*/ 	.byte	0x00, 0xf5, 0x21, 0x00


	//----- nvinfo : EIATTR_KPARAM_INFO
	.align		4
.L_102:
        /*0058*/ 	.byte	0x04, 0x17
        /*005a*/ 	.short	(.L_104 - .L_103)
.L_103:
        /*005c*/ 	.word	0x00000000
        /*0060*/ 	.short	0x0001
        /*0062*/ 	.short	0x0008
        /*0064*/ 	.byte	0x00, 0xf5, 0x21, 0x00


	//----- nvinfo : EIATTR_KPARAM_INFO
	.align		4
.L_104:
        /*0068*/ 	.byte	0x04, 0x17
        /*006a*/ 	.short	(.L_106 - .L_105)
.L_105:
        /*006c*/ 	.word	0x00000000
        /*0070*/ 	.short	0x0000
        /*0072*/ 	.short	0x0000
        /*0074*/ 	.byte	0x00, 0xf5, 0x21, 0x00


	//----- nvinfo : EIATTR_SPARSE_MMA_MASK
	.align		4
.L_106:
        /*0078*/ 	.byte	0x03, 0x50
        /*007a*/ 	.short	0x0000


	//----- nvinfo : EIATTR_MAXREG_COUNT
	.align		4
        /*007c*/ 	.byte	0x03, 0x1b
        /*007e*/ 	.short	0x00ff


	//----- nvinfo : EIATTR_EXTERNS
	.align		4
        /*0080*/ 	.byte	0x04, 0x0f
        /*0082*/ 	.short	(.L_108 - .L_107)


	//   ....[0]....
	.align		4
.L_107:
        /*0084*/ 	.word	index@(vprintf)


	//   ....[1]....
	.align		4
        /*0088*/ 	.word	index@(malloc)


	//   ....[2]....
	.align		4
        /*008c*/ 	.word	index@(free)


	//----- nvinfo : EIATTR_MERCURY_ISA_VERSION
	.align		4
.L_108:
        /*0090*/ 	.byte	0x03, 0x5f
        /*0092*/ 	.short	0x0101


	//----- nvinfo : EIATTR_VRC_CTA_INIT_COUNT
	.align		4
        /*0094*/ 	.byte	0x02, 0x4a
	.zero		1
	.zero		1


	//----- nvinfo : EIATTR_SYSCALL_OFFSETS
	.align		4
        /*0098*/ 	.byte	0x04, 0x46
        /*009a*/ 	.short	(.L_110 - .L_109)


	//   ....[0]....
.L_109:
        /*009c*/ 	.word	0x000001e0


	//   ....[1]....
        /*00a0*/ 	.word	0x00000280


	//   ....[2]....
        /*00a4*/ 	.word	0x00000330


	//   ....[3]....
        /*00a8*/ 	.word	0x000003a0


	//   ....[4]....
        /*00ac*/ 	.word	0x00000440


	//   ....[5]....
        /*00b0*/ 	.word	0x000004f0


	//   ....[6]....
        /*00b4*/ 	.word	0x00004c70


	//   ....[7]....
        /*00b8*/ 	.word	0x00004cc0


	//----- nvinfo : EIATTR_EXIT_INSTR_OFFSETS
	.align		4
.L_110:
        /*00bc*/ 	.byte	0x04, 0x1c
        /*00be*/ 	.short	(.L_112 - .L_111)


	//   ....[0]....
.L_111:
        /*00c0*/ 	.word	0x000000d0


	//   ....[1]....
        /*00c4*/ 	.word	0x00005860


	//----- nvinfo : EIATTR_CRS_STACK_SIZE
	.align		4
.L_112:
        /*00c8*/ 	.byte	0x04, 0x1e
        /*00ca*/ 	.short	(.L_114 - .L_113)
.L_113:
        /*00cc*/ 	.word	0x00000000


	//----- nvinfo : EIATTR_CBANK_PARAM_SIZE
	.align		4
.L_114:
        /*00d0*/ 	.byte	0x03, 0x19
        /*00d2*/ 	.short	0x0030


	//----- nvinfo : EIATTR_PARAM_CBANK
	.align		4
        /*00d4*/ 	.byte	0x04, 0x0a
        /*00d6*/ 	.short	(.L_116 - .L_115)
	.align		4
.L_115:
        /*00d8*/ 	.word	index@(.nv.constant0._Z10node_splitPfPiPjiffS0_)
        /*00dc*/ 	.short	0x0380
        /*00de*/ 	.short	0x0030


	//----- nvinfo : EIATTR_SW_WAR
	.align		4
.L_116:
        /*00e0*/ 	.byte	0x04, 0x36
        /*00e2*/ 	.short	(.L_118 - .L_117)
.L_117:
        /*00e4*/ 	.word	0x00000008
.L_118:


//--------------------- .nv.info._Z24compute_information_gainPiPfi --------------------------
	.section	.nv.info._Z24compute_information_gainPiPfi,"",@"SHT_CUDA_INFO"
	.sectionflags	@""
	.align	4


	//----- nvinfo : EIATTR_CUDA_API_VERSION
	.align		4
        /*0000*/ 	.byte	0x04, 0x37
        /*0002*/ 	.short	(.L_120 - .L_119)
.L_119:
        /*0004*/ 	.word	0x00000082


	//----- nvinfo : EIATTR_KPARAM_INFO
	.align		4
.L_120:
        /*0008*/ 	.byte	0x04, 0x17
        /*000a*/ 	.short	(.L_122 - .L_121)
.L_121:
        /*000c*/ 	.word	0x00000000
        /*0010*/ 	.short	0x0002
        /*0012*/ 	.short	0x0010
        /*0014*/ 	.byte	0x00, 0xf0, 0x11, 0x00


	//----- nvinfo : EIATTR_KPARAM_INFO
	.align		4
.L_122:
        /*0018*/ 	.byte	0x04, 0x17
        /*001a*/ 	.short	(.L_124 - .L_123)
.L_123:
        /*001c*/ 	.word	0x00000000
        /*0020*/ 	.short	0x0001
        /*0022*/ 	.short	0x0008
        /*0024*/ 	.byte	0x00, 0xf5, 0x21, 0x00


	//----- nvinfo : EIATTR_KPARAM_INFO
	.align		4
.L_124:
        /*0028*/ 	.byte	0x04, 0x17
        /*002a*/ 	.short	(.L_126 - .L_125)
.L_125:
        /*002c*/ 	.word	0x00000000
        /*0030*/ 	.short	0x0000
        /*0032*/ 	.short	0x0000
        /*0034*/ 	.byte	0x00, 0xf5, 0x21, 0x00


	//----- nvinfo : EIATTR_SPARSE_MMA_MASK
	.align		4
.L_126:
        /*0038*/ 	.byte	0x03, 0x50
        /*003a*/ 	.short	0x0000


	//----- nvinfo : EIATTR_MAXREG_COUNT
	.align		4
        /*003c*/ 	.byte	0x03, 0x1b
        /*003e*/ 	.short	0x00ff


	//----- nvinfo : EIATTR_NUM_BARRIERS
	.align		4
        /*0040*/ 	.byte	0x02, 0x4c
        /*0042*/ 	.byte	0x01
	.zero		1


	//----- nvinfo : EIATTR_MERCURY_ISA_VERSION
	.align		4
        /*0044*/ 	.byte	0x03, 0x5f
        /*0046*/ 	.short	0x0101


	//----- nvinfo : EIATTR_VRC_CTA_INIT_COUNT
	.align		4
        /*0048*/ 	.byte	0x02, 0x4a
	.zero		1
	.zero		1


	//----- nvinfo : EIATTR_EXIT_INSTR_OFFSETS
	.align		4
        /*004c*/ 	.byte	0x04, 0x1c
        /*004e*/ 	.short	(.L_128 - .L_127)


	//   ....[0]....
.L_127:
        /*0050*/ 	.word	0x00000080


	//   ....[1]....
        /*0054*/ 	.word	0x00001ef0


	//   ....[2]....
        /*0058*/ 	.word	0x00001f40


	//----- nvinfo : EIATTR_CRS_STACK_SIZE
	.align		4
.L_128:
        /*005c*/ 	.byte	0x04, 0x1e
        /*005e*/ 	.short	(.L_130 - .L_129)
.L_129:
        /*0060*/ 	.word	0x00000000


	//----- nvinfo : EIATTR_CBANK_PARAM_SIZE
	.align		4
.L_130:
        /*0064*/ 	.byte	0x03, 0x19
        /*0066*/ 	.short	0x0014


	//----- nvinfo : EIATTR_PARAM_CBANK
	.align		4
        /*0068*/ 	.byte	0x04, 0x0a
        /*006a*/ 	.short	(.L_132 - .L_131)
	.align		4
.L_131:
        /*006c*/ 	.word	index@(.nv.constant0._Z24compute_information_gainPiPfi)
        /*0070*/ 	.short	0x0380
        /*0072*/ 	.short	0x0014


	//----- nvinfo : EIATTR_SW_WAR
	.align		4
.L_132:
        /*0074*/ 	.byte	0x04, 0x36
        /*0076*/ 	.short	(.L_134 - .L_133)
.L_133:
        /*0078*/ 	.word	0x00000008
.L_134:


//--------------------- .nv.info._Z16counter_increasePiS_S_ii --------------------------
	.section	.nv.info._Z16counter_increasePiS_S_ii,"",@"SHT_CUDA_INFO"
	.sectionflags	@""
	.align	4


	//----- nvinfo : EIATTR_CUDA_API_VERSION
	.align		4
        /*0000*/ 	.byte	0x04, 0x37
        /*0002*/ 	.short	(.L_136 - .L_135)
.L_135:
        /*0004*/ 	.word	0x00000082


	//----- nvinfo : EIATTR_KPARAM_INFO
	.align		4
.L_136:
        /*0008*/ 	.byte	0x04, 0x17
        /*000a*/ 	.short	(.L_138 - .L_137)
.L_137:
        /*000c*/ 	.word	0x00000000
        /*0010*/ 	.short	0x0004
        /*0012*/ 	.short	0x001c
        /*0014*/ 	.byte	0x00, 0xf0, 0x11, 0x00


	//----- nvinfo : EIATTR_KPARAM_INFO
	.align		4
.L_138:
        /*0018*/ 	.byte	0x04, 0x17
        /*001a*/ 	.short	(.L_140 - .L_139)
.L_139:
        /*001c*/ 	.word	0x00000000
        /*0020*/ 	.short	0x0003
        /*0022*/ 	.short	0x0018
        /*0024*/ 	.byte	0x00, 0xf0, 0x11, 0x00


	//----- nvinfo : EIATTR_KPARAM_INFO
	.align		4
.L_140:
        /*0028*/ 	.byte	0x04, 0x17
        /*002a*/ 	.short	(.L_142 - .L_141)
.L_141:
        /*002c*/ 	.word	0x00000000
        /*0030*/ 	.short	0x0002
        /*0032*/ 	.short	0x0010
        /*0034*/ 	.byte	0x00, 0xf5, 0x21, 0x00


	//----- nvinfo : EIATTR_KPARAM_INFO
	.align		4
.L_142:
        /*0038*/ 	.byte	0x04, 0x17
        /*003a*/ 	.short	(.L_144 - .L_143)
.L_143:
        /*003c*/ 	.word	0x00000000
        /*0040*/ 	.short	0x0001
        /*0042*/ 	.short	0x0008
        /*0044*/ 	.byte	0x00, 0xf5, 0x21, 0x00


	//----- nvinfo : EIATTR_KPARAM_INFO
	.align		4
.L_144:
        /*0048*/ 	.byte	0x04, 0x17
        /*004a*/ 	.short	(.L_146 - .L_145)
.L_145:
        /*004c*/ 	.word	0x00000000
        /*0050*/ 	.short	0x0000
        /*0052*/ 	.short	0x0000
        /*0054*/ 	.byte	0x00, 0xf5, 0x21, 0x00


	//----- nvinfo : EIATTR_SPARSE_MMA_MASK
	.align		4
.L_146:
        /*0058*/ 	.byte	0x03, 0x50
        /*005a*/ 	.short	0x0000


	//----- nvinfo : EIATTR_MAXREG_COUNT
	.align		4
        /*005c*/ 	.byte	0x03, 0x1b
        /*005e*/ 	.short	0x00ff


	//----- nvinfo : EIATTR_MERCURY_ISA_VERSION
	.align		4
        /*0060*/ 	.byte	0x03, 0x5f
        /*0062*/ 	.short	0x0101


	//----- nvinfo : EIATTR_VRC_CTA_INIT_COUNT
	.align		4
        /*0064*/ 	.byte	0x02, 0x4a
	.zero		1
	.zero		1


	//----- nvinfo : EIATTR_EXIT_INSTR_OFFSETS
	.align		4
        /*0068*/ 	.byte	0x04, 0x1c
        /*006a*/ 	.short	(.L_148 - .L_147)


	//   ....[0]....
.L_147:
        /*006c*/ 	.word	0x000000c0


	//   ....[1]....
        /*0070*/ 	.word	0x000002b0


	//----- nvinfo : EIATTR_CBANK_PARAM_SIZE
	.align		4
.L_148:
        /*0074*/ 	.byte	0x03, 0x19
        /*0076*/ 	.short	0x0020


	//----- nvinfo : EIATTR_PARAM_CBANK
	.align		4
        /*0078*/ 	.byte	0x04, 0x0a
        /*007a*/ 	.short	(.L_150 - .L_149)
	.align		4
.L_149:
        /*007c*/ 	.word	index@(.nv.constant0._Z16counter_increasePiS_S_ii)
        /*0080*/ 	.short	0x0380
        /*0082*/ 	.short	0x0020


	//----- nvinfo : EIATTR_SW_WAR
	.align		4
.L_150:
        /*0084*/ 	.byte	0x04, 0x36
        /*0086*/ 	.short	(.L_152 - .L_151)
.L_151:
        /*0088*/ 	.word	0x00000008
.L_152:


//--------------------- .nv.info._Z14tree_traversalPiS_S_S_S_S_S_ii --------------------------
	.section	.nv.info._Z14tree_traversalPiS_S_S_S_S_S_ii,"",@"SHT_CUDA_INFO"
	.sectionflags	@""
	.align	4


	//----- nvinfo : EIATTR_CUDA_API_VERSION
	.align		4
        /*0000*/ 	.byte	0x04, 0x37
        /*0002*/ 	.short	(.L_154 - .L_153)
.L_153:
        /*0004*/ 	.word	0x00000082


	//----- nvinfo : EIATTR_KPARAM_INFO
	.align		4
.L_154:
        /*0008*/ 	.byte	0x04, 0x17
        /*000a*/ 	.short	(.L_156 - .L_155)
.L_155:
        /*000c*/ 	.word	0x00000000
        /*0010*/ 	.short	0x0008
        /*0012*/ 	.short	0x003c
        /*0014*/ 	.byte	0x00, 0xf0, 0x11, 0x00


	//----- nvinfo : EIATTR_KPARAM_INFO
	.align		4
.L_156:
        /*0018*/ 	.byte	0x04, 0x17
        /*001a*/ 	.short	(.L_158 - .L_157)
.L_157:
        /*001c*/ 	.word	0x00000000
        /*0020*/ 	.short	0x0007
        /*0022*/ 	.short	0x0038
        /*0024*/ 	.byte	0x00, 0xf0, 0x11, 0x00


	//----- nvinfo : EIATTR_KPARAM_INFO
	.align		4
.L_158:
        /*0028*/ 	.byte	0x04, 0x17
        /*002a*/ 	.short	(.L_160 - .L_159)
.L_159:
        /*002c*/ 	.word	0x00000000
        /*0030*/ 	.short	0x0006
        /*0032*/ 	.short	0x0030
        /*0034*/ 	.byte	0x00, 0xf5, 0x21, 0x00


	//----- nvinfo : EIATTR_KPARAM_INFO
	.align		4
.L_160:
        /*0038*/ 	.byte	0x04, 0x17
        /*003a*/ 	.short	(.L_162 - .L_161)
.L_161:
        /*003c*/ 	.word	0x00000000
        /*0040*/ 	.short	0x0005
        /*0042*/ 	.short	0x0028
        /*0044*/ 	.byte	0x00, 0xf5, 0x21, 0x00


	//----- nvinfo : EIATTR_KPARAM_INFO
	.align		4
.L_162:
        /*0048*/ 	.byte	0x04, 0x17
        /*004a*/ 	.short	(.L_164 - .L_163)
.L_163:
        /*004c*/ 	.word	0x00000000
        /*0050*/ 	.short	0x0004
        /*0052*/ 	.short	0x0020
        /*0054*/ 	.byte	0x00, 0xf5, 0x21, 0x00


	//----- nvinfo : EIATTR_KPARAM_INFO
	.align		4
.L_164:
        /*0058*/ 	.byte	0x04, 0x17
        /*005a*/ 	.short	(.L_166 - .L_165)
.L_165:
        /*005c*/ 	.word	0x00000000
        /*0060*/ 	.short	0x0003
        /*0062*/ 	.short	0x0018
        /*0064*/ 	.byte	0x00, 0xf5, 0x21, 0x00


	//----- nvinfo : EIATTR_KPARAM_INFO
	.align		4
.L_166:
        /*0068*/ 	.byte	0x04, 0x17
        /*006a*/ 	.short	(.L_168 - .L_167)
.L_167:
        /*006c*/ 	.word	0x00000000
        /*0070*/ 	.short	0x0002
        /*0072*/ 	.short	0x0010
        /*0074*/ 	.byte	0x00, 0xf5, 0x21, 0x00


	//----- nvinfo : EIATTR_KPARAM_INFO
	.align		4
.L_168:
        /*0078*/ 	.byte	0x04, 0x17
        /*007a*/ 	.short	(.L_170 - .L_169)
.L_169:
        /*007c*/ 	.word	0x00000000
        /*0080*/ 	.short	0x0001
        /*0082*/ 	.short	0x0008
        /*0084*/ 	.byte	0x00, 0xf5, 0x21, 0x00


	//----- nvinfo : EIATTR_KPARAM_INFO
	.align		4
.L_170:
        /*0088*/ 	.byte	0x04, 0x17
        /*008a*/ 	.short	(.L_172 - .L_171)
.L_171:
        /*008c*/ 	.word	0x00000000
        /*0090*/ 	.short	0x0000
        /*0092*/ 	.short	0x0000
        /*0094*/ 	.byte	0x00, 0xf5, 0x21, 0x00


	//----- nvinfo : EIATTR_SPARSE_MMA_MASK
	.align		4
.L_172:
        /*0098*/ 	.byte	0x03, 0x50
        /*009a*/ 	.short	0x0000


	//----- nvinfo : EIATTR_MAXREG_COUNT
	.align		4
        /*009c*/ 	.byte	0x03, 0x1b
        /*009e*/ 	.short	0x00ff


	//----- nvinfo : EIATTR_MERCURY_ISA_VERSION
	.align		4
        /*00a0*/ 	.byte	0x03, 0x5f
        /*00a2*/ 	.short	0x0101


	//----- nvinfo : EIATTR_INT_WARP_WIDE_INSTR_OFFSETS
	.align		4
        /*00a4*/ 	.byte	0x04, 0x31
        /*00a6*/ 	.short	(.L_174 - .L_173)


	//   ....[0]....
.L_173:
        /*00a8*/ 	.word	0x00000400


	//----- nvinfo : EIATTR_VRC_CTA_INIT_COUNT
	.align		4
.L_174:
        /*00ac*/ 	.byte	0x02, 0x4a
	.zero		1
	.zero		1


	//----- nvinfo : EIATTR_EXIT_INSTR_OFFSETS
	.align		4
        /*00b0*/ 	.byte	0x04, 0x1c
        /*00b2*/ 	.short	(.L_176 - .L_175)


	//   ....[0]....
.L_175:
        /*00b4*/ 	.word	0x00000080


	//   ....[1]....
        /*00b8*/ 	.word	0x000003d0


	//   ....[2]....
        /*00bc*/ 	.word	0x00000450


	//----- nvinfo : EIATTR_CRS_STACK_SIZE
	.align		4
.L_176:
        /*00c0*/ 	.byte	0x04, 0x1e
        /*00c2*/ 	.short	(.L_178 - .L_177)
.L_177:
        /*00c4*/ 	.word	0x00000000


	//----- nvinfo : EIATTR_CBANK_PARAM_SIZE
	.align		4
.L_178:
        /*00c8*/ 	.byte	0x03, 0x19
        /*00ca*/ 	.short	0x0040


	//----- nvinfo : EIATTR_PARAM_CBANK
	.align		4
        /*00cc*/ 	.byte	0x04, 0x0a
        /*00ce*/ 	.short	(.L_180 - .L_179)
	.align		4
.L_179:
        /*00d0*/ 	.word	index@(.nv.constant0._Z14tree_traversalPiS_S_S_S_S_S_ii)
        /*00d4*/ 	.short	0x0380
        /*00d6*/ 	.short	0x0040


	//----- nvinfo : EIATTR_SW_WAR
	.align		4
.L_180:
        /*00d8*/ 	.byte	0x04, 0x36
        /*00da*/ 	.short	(.L_182 - .L_181)
.L_181:
        /*00dc*/ 	.word	0x00000008
.L_182:


//--------------------- .nv.callgraph             --------------------------
	.section	.nv.callgraph,"",@"SHT_CUDA_CALLGRAPH"
	.align	4
	.sectionentsize	8
	.align		4
        /*0000*/ 	.word	0x00000000
	.align		4
        /*0004*/ 	.word	0xffffffff
	.align		4
        /*0008*/ 	.word	index@(_Z10node_splitPfPiPjiffS0_)
	.align		4
        /*000c*/ 	.word	index@(vprintf)
	.align		4
        /*0010*/ 	.word	index@(_Z10node_splitPfPiPjiffS0_)
	.align		4
        /*0014*/ 	.word	index@(free)
	.align		4
        /*0018*/ 	.word	index@(_Z10node_splitPfPiPjiffS0_)
	.align		4
        /*001c*/ 	.word	index@(malloc)
	.align		4
        /*0020*/ 	.word	0x00000000
	.align		4
        /*0024*/ 	.word	0xfffffffe
	.align		4
        /*0028*/ 	.word	0x00000000
	.align		4
        /*002c*/ 	.word	0xfffffffd
	.align		4
        /*0030*/ 	.word	0x00000000
	.align		4
        /*0034*/ 	.word	0xfffffffc


//--------------------- .nv.constant4             --------------------------
	.section	.nv.constant4,"a",@progbits
	.align	8
	.align		8
.nv.constant4:
        /*0000*/ 	.dword	_ZN34_INTERNAL_880a25a4_4_k_cu_f20237b54cuda3std3__45__cpo5beginE
	.align		8
        /*0008*/ 	.dword	_ZN34_INTERNAL_880a25a4_4_k_cu_f20237b54cuda3std3__45__cpo3endE
	.align		8
        /*0010*/ 	.dword	_ZN34_INTERNAL_880a25a4_4_k_cu_f20237b54cuda3std3__45__cpo6cbeginE
	.align		8
        /*0018*/ 	.dword	_ZN34_INTERNAL_880a25a4_4_k_cu_f20237b54cuda3std3__45__cpo4cendE
	.align		8
        /*0020*/ 	.dword	_ZN34_INTERNAL_880a25a4_4_k_cu_f20237b54cuda3std3__45__cpo6rbeginE
	.align		8
        /*0028*/ 	.dword	_ZN34_INTERNAL_880a25a4_4_k_cu_f20237b54cuda3std3__45__cpo4rendE
	.align		8
        /*0030*/ 	.dword	_ZN34_INTERNAL_880a25a4_4_k_cu_f20237b54cuda3std3__45__cpo7crbeginE
	.align		8
        /*0038*/ 	.dword	_ZN34_INTERNAL_880a25a4_4_k_cu_f20237b54cuda3std3__45__cpo5crendE
	.align		8
        /*0040*/ 	.dword	_ZN34_INTERNAL_880a25a4_4_k_cu_f20237b54cuda3std3__436_GLOBAL__N__880a25a4_4_k_cu_f20237b56ignoreE
	.align		8
        /*0048*/ 	.dword	_ZN34_INTERNAL_880a25a4_4_k_cu_f20237b54cuda3std3__419piecewise_constructE
	.align		8
        /*0050*/ 	.dword	_ZN34_INTERNAL_880a25a4_4_k_cu_f20237b54cuda3std3__48in_placeE
	.align		8
        /*0058*/ 	.dword	_ZN34_INTERNAL_880a25a4_4_k_cu_f20237b54cuda3std3__420unreachable_sentinelE
	.align		8
        /*0060*/ 	.dword	_ZN34_INTERNAL_880a25a4_4_k_cu_f20237b54cuda3std3__47nulloptE
	.align		8
        /*0068*/ 	.dword	_ZN34_INTERNAL_880a25a4_4_k_cu_f20237b54cuda3std3__48unexpectE
	.align		8
        /*0070*/ 	.dword	_ZN34_INTERNAL_880a25a4_4_k_cu_f20237b54cuda3std6ranges3__45__cpo4swapE
	.align		8
        /*0078*/ 	.dword	_ZN34_INTERNAL_880a25a4_4_k_cu_f20237b54cuda3std6ranges3__45__cpo9iter_moveE
	.align		8
        /*0080*/ 	.dword	_ZN34_INTERNAL_880a25a4_4_k_cu_f20237b54cuda3std6ranges3__45__cpo5beginE
	.align		8
        /*0088*/ 	.dword	_ZN34_INTERNAL_880a25a4_4_k_cu_f20237b54cuda3std6ranges3__45__cpo3endE
	.align		8
        /*0090*/ 	.dword	_ZN34_INTERNAL_880a25a4_4_k_cu_f20237b54cuda3std6ranges3__45__cpo6cbeginE
	.align		8
        /*0098*/ 	.dword	_ZN34_INTERNAL_880a25a4_4_k_cu_f20237b54cuda3std6ranges3__45__cpo4cendE
	.align		8
        /*00a0*/ 	.dword	_ZN34_INTERNAL_880a25a4_4_k_cu_f20237b54cuda3std6ranges3__45__cpo7advanceE
	.align		8
        /*00a8*/ 	.dword	_ZN34_INTERNAL_880a25a4_4_k_cu_f20237b54cuda3std6ranges3__45__cpo9iter_swapE
	.align		8
        /*00b0*/ 	.dword	_ZN34_INTERNAL_880a25a4_4_k_cu_f20237b54cuda3std6ranges3__45__cpo4nextE
	.align		8
        /*00b8*/ 	.dword	_ZN34_INTERNAL_880a25a4_4_k_cu_f20237b54cuda3std6ranges3__45__cpo4prevE
	.align		8
        /*00c0*/ 	.dword	_ZN34_INTERNAL_880a25a4_4_k_cu_f20237b54cuda3std6ranges3__45__cpo4dataE
	.align		8
        /*00c8*/ 	.dword	_ZN34_INTERNAL_880a25a4_4_k_cu_f20237b54cuda3std6ranges3__45__cpo5cdataE
	.align		8
        /*00d0*/ 	.dword	_ZN34_INTERNAL_880a25a4_4_k_cu_f20237b54cuda3std6ranges3__45__cpo4sizeE
	.align		8
        /*00d8*/ 	.dword	_ZN34_INTERNAL_880a25a4_4_k_cu_f20237b54cuda3std6ranges3__45__cpo5ssizeE
	.align		8
        /*00e0*/ 	.dword	_ZN34_INTERNAL_880a25a4_4_k_cu_f20237b54cuda3std6ranges3__45__cpo8distanceE
	.align		8
        /*00e8*/ 	.dword	_ZN34_INTERNAL_880a25a4_4_k_cu_f20237b56thrust24THRUST_300001_SM_1000_NS8cuda_cub3parE
	.align		8
        /*00f0*/ 	.dword	_ZN34_INTERNAL_880a25a4_4_k_cu_f20237b56thrust24THRUST_300001_SM_1000_NS8cuda_cub10par_nosyncE
	.align		8
        /*00f8*/ 	.dword	_ZN34_INTERNAL_880a25a4_4_k_cu_f20237b56thrust24THRUST_300001_SM_1000_NS6system6detail10sequential3seqE
	.align		8
        /*0100*/ 	.dword	_ZN34_INTERNAL_880a25a4_4_k_cu_f20237b56thrust24THRUST_300001_SM_1000_NS6system3cpp3parE
	.align		8
        /*0108*/ 	.dword	_ZN34_INTERNAL_880a25a4_4_k_cu_f20237b56thrust24THRUST_300001_SM_1000_NS12placeholders2_1E
	.align		8
        /*0110*/ 	.dword	_ZN34_INTERNAL_880a25a4_4_k_cu_f20237b56thrust24THRUST_300001_SM_1000_NS12placeholders2_2E
	.align		8
        /*0118*/ 	.dword	_ZN34_INTERNAL_880a25a4_4_k_cu_f20237b56thrust24THRUST_300001_SM_1000_NS12placeholders2_3E
	.align		8
        /*0120*/ 	.dword	_ZN34_INTERNAL_880a25a4_4_k_cu_f20237b56thrust24THRUST_300001_SM_1000_NS12placeholders2_4E
	.align		8
        /*0128*/ 	.dword	_ZN34_INTERNAL_880a25a4_4_k_cu_f20237b56thrust24THRUST_300001_SM_1000_NS12placeholders2_5E
	.align		8
        /*0130*/ 	.dword	_ZN34_INTERNAL_880a25a4_4_k_cu_f20237b56thrust24THRUST_300001_SM_1000_NS12placeholders2_6E
	.align		8
        /*0138*/ 	.dword	_ZN34_INTERNAL_880a25a4_4_k_cu_f20237b56thrust24THRUST_300001_SM_1000_NS12placeholders2_7E
	.align		8
        /*0140*/ 	.dword	_ZN34_INTERNAL_880a25a4_4_k_cu_f20237b56thrust24THRUST_300001_SM_1000_NS12placeholders2_8E
	.align		8
        /*0148*/ 	.dword	_ZN34_INTERNAL_880a25a4_4_k_cu_f20237b56thrust24THRUST_300001_SM_1000_NS12placeholders2_9E
	.align		8
        /*0150*/ 	.dword	_ZN34_INTERNAL_880a25a4_4_k_cu_f20237b56thrust24THRUST_300001_SM_1000_NS12placeholders3_10E
	.align		8
        /*0158*/ 	.dword	_ZN34_INTERNAL_880a25a4_4_k_cu_f20237b56thrust24THRUST_300001_SM_1000_NS3seqE
	.align		8
        /*0160*/ 	.dword	_ZN34_INTERNAL_880a25a4_4_k_cu_f20237b56thrust24THRUST_300001_SM_1000_NS6deviceE
	.align		8
        /*0168*/ 	.dword	$str
	.align		8
        /*0170*/ 	.dword	$str$1
	.align		8
        /*0178*/ 	.dword	vprintf
	.align		8
        /*0180*/ 	.dword	malloc
	.align		8
        /*0188*/ 	.dword	free


//--------------------- .text._ZN3cub18CUB_300001_SM_10006detail11EmptyKernelIvEEvv --------------------------
	.section	.text._ZN3cub18CUB_300001_SM_10006detail11EmptyKernelIvEEvv,"ax",@progbits
	.align	128
        .global         _ZN3cub18CUB_300001_SM_10006detail11EmptyKernelIvEEvv
        .type           _ZN3cub18CUB_300001_SM_10006detail11EmptyKernelIvEEvv,@function
        .size           _ZN3cub18CUB_300001_SM_10006detail11EmptyKernelIvEEvv,(.L_x_170 - _ZN3cub18CUB_300001_SM_10006detail11EmptyKernelIvEEvv)
        .other          _ZN3cub18CUB_300001_SM_10006detail11EmptyKernelIvEEvv,@"STO_CUDA_ENTRY STV_DEFAULT"
_ZN3cub18CUB_300001_SM_10006detail11EmptyKernelIvEEvv:
.text._ZN3cub18CUB_300001_SM_10006detail11EmptyKernelIvEEvv:
[----:B------:R-:W-:Y:S01]  /*0000*/  LDC R1, c[0x0][0x37c] ;  /* 0x0000df00ff017b82 */ /* 0x000fe20000000800 */
[----:B------:R-:W-:Y:S05]  /*0010*/  EXIT ;  /* 0x000000000000794d */ /* 0x000fea0003800000 */
.L_x_0:
[----:B------:R-:W-:-:S00]  /*0020*/  BRA `(.L_x_0) ;  /* 0xfffffffc00fc7947 */ /* 0x000fc0000383ffff */
[----:B------:R-:W-:-:S00]  /*0030*/  NOP ;  /* 0x0000000000007918 */ /* 0x000fc00000000000 */
        /* <DEDUP_REMOVED lines=12> */
.L_x_170:


//--------------------- .text._Z10node_splitPfPiPjiffS0_ --------------------------
	.section	.text._Z10node_splitPfPiPjiffS0_,"ax",@progbits
	.align	128
        .global         _Z10node_splitPfPiPjiffS0_
        .type           _Z10node_splitPfPiPjiffS0_,@function
        .size           _Z10node_splitPfPiPjiffS0_,(.L_x_168 - _Z10node_splitPfPiPjiffS0_)
        .other          _Z10node_splitPfPiPjiffS0_,@"STO_CUDA_ENTRY STV_DEFAULT"
_Z10node_splitPfPiPjiffS0_:
.text._Z10node_splitPfPiPjiffS0_:
[----:B------:R-:W0:Y:S01]  /*0000*/  LDC R1, c[0x0][0x37c] ;  /* 0x0000df00ff017b82 */ /* 0x000e220000000800 */
[----:B------:R-:W1:Y:S01]  /*0010*/  S2R R19, SR_TID.X ;  /* 0x0000000000137919 */ /* 0x000e620000002100 */
[----:B------:R-:W2:Y:S06]  /*0020*/  LDCU UR5, c[0x0][0x2fc] ;  /* 0x00005f80ff0577ac */ /* 0x000eac0008000800 */
[----:B------:R-:W1:Y:S01]  /*0030*/  S2UR UR6, SR_CTAID.X ;  /* 0x00000000000679c3 */ /* 0x000e620000002500 */
[----:B0-----:R-:W-:Y:S01]  /*0040*/  VIADD R1, R1, 0xfffffff8 ;  /* 0xfffffff801017836 */ /* 0x001fe20000000000 */
[----:B------:R-:W0:Y:S06]  /*0050*/  LDCU UR4, c[0x0][0x2f8] ;  /* 0x00005f00ff0477ac */ /* 0x000e2c0008000800 */
[----:B------:R-:W1:Y:S01]  /*0060*/  LDC R0, c[0x0][0x360] ;  /* 0x0000d800ff007b82 */ /* 0x000e620000000800 */
[----:B------:R-:W3:Y:S01]  /*0070*/  LDCU UR7, c[0x0][0x370] ;  /* 0x00006e00ff0777ac */ /* 0x000ee20008000800 */
[----:B0-----:R-:W-:-:S05]  /*0080*/  IADD3 R26, P1, PT, R1, UR4, RZ ;  /* 0x00000004011a7c10 */ /* 0x001fca000ff3e0ff */
[----:B--2---:R-:W-:Y:S02]  /*0090*/  IMAD.X R23, RZ, RZ, UR5, P1 ;  /* 0x00000005ff177e24 */ /* 0x004fe400088e06ff */
[C---:B-1----:R-:W-:Y:S02]  /*00a0*/  IMAD R19, R0.reuse, UR6, R19 ;  /* 0x0000000600137c24 */ /* 0x042fe4000f8e0213 */
[----:B---3--:R-:W-:-:S05]  /*00b0*/  IMAD R0, R0, UR7, RZ ;  /* 0x0000000700007c24 */ /* 0x008fca000f8e02ff */
[----:B------:R-:W-:-:S13]  /*00c0*/  ISETP.GE.U32.AND P0, PT, R19, R0, PT ;  /* 0x000000001300720c */ /* 0x000fda0003f06070 */
[----:B------:R-:W-:Y:S05]  /*00d0*/  @P0 EXIT ;  /* 0x000000000000094d */ /* 0x000fea0003800000 */
[----:B------:R-:W0:Y:S01]  /*00e0*/  LDC R24, c[0x0][0x398] ;  /* 0x0000e600ff187b82 */ /* 0x000e220000000800 */
[----:B------:R-:W1:Y:S01]  /*00f0*/  LDCU.64 UR36, c[0x0][0x358] ;  /* 0x00006b00ff2477ac */ /* 0x000e620008000a00 */
[----:B------:R-:W-:Y:S01]  /*0100*/  IMAD.MOV.U32 R2, RZ, RZ, RZ ;  /* 0x000000ffff027224 */ /* 0x000fe200078e00ff */
[----:B------:R-:W-:Y:S01]  /*0110*/  CS2R R16, SRZ ;  /* 0x0000000000107805 */ /* 0x000fe2000001ff00 */
[----:B------:R-:W-:Y:S01]  /*0120*/  IMAD.MOV.U32 R18, RZ, RZ, RZ ;  /* 0x000000ffff127224 */ /* 0x000fe200078e00ff */
[----:B0-----:R-:W-:Y:S01]  /*0130*/  ISETP.NE.AND P0, PT, R24, RZ, PT ;  /* 0x000000ff1800720c */ /* 0x001fe20003f05270 */
[----:B------:R-:W-:Y:S01]  /*0140*/  IMAD R27, R19, R24, RZ ;  /* 0x00000018131b7224 */ /* 0x000fe200078e02ff */
[----:B------:R-:W-:-:S04]  /*0150*/  SHF.R.S32.HI R22, RZ, 0x1f, R24 ;  /* 0x0000001fff167819 */ /* 0x000fc80000011418 */
[----:B------:R-:W-:-:S07]  /*0160*/  SHF.R.S32.HI R28, RZ, 0x1f, R27 ;  /* 0x0000001fff1c7819 */ /* 0x000fce000001141b */
[----:B-1----:R-:W-:Y:S05]  /*0170*/  @!P0 BRA `(.L_x_1) ;  /* 0x0000000000e48947 */ /* 0x002fea0003800000 */
[----:B------:R-:W-:Y:S01]  /*0180*/  MOV R0, 0x180 ;  /* 0x0000018000007802 */ /* 0x000fe20000000f00 */
[----:B------:R-:W-:-:S03]  /*0190*/  IMAD.WIDE R24, R24, 0x4, RZ ;  /* 0x0000000418187825 */ /* 0x000fc600078e02ff */
[----:B------:R0:W1:Y:S01]  /*01a0*/  LDC.64 R2, c[0x4][R0] ;  /* 0x0100000000027b82 */ /* 0x0000620000000a00 */
[----:B------:R-:W-:Y:S02]  /*01b0*/  IMAD.MOV.U32 R4, RZ, RZ, R24 ;  /* 0x000000ffff047224 */ /* 0x000fe400078e0018 */
[----:B------:R-:W-:-:S07]  /*01c0*/  IMAD.MOV.U32 R5, RZ, RZ, R25 ;  /* 0x000000ffff057224 */ /* 0x000fce00078e0019 */
[----:B------:R-:W-:-:S07]  /*01d0*/  LEPC R20, `(.L_x_2) ;  /* 0x000000001014794e */ /* 0x000fce0000000000 */
[----:B01----:R-:W-:Y:S05]  /*01e0*/  CALL.ABS.NOINC R2 ;  /* 0x0000000002007343 */ /* 0x003fea0003c00000 */
.L_x_2:
[----:B------:R-:W-:Y:S01]  /*01f0*/  ISETP.NE.U32.AND P0, PT, R4, RZ, PT ;  /* 0x000000ff0400720c */ /* 0x000fe20003f05070 */
[----:B------:R-:W-:Y:S02]  /*0200*/  IMAD.MOV.U32 R2, RZ, RZ, R4 ;  /* 0x000000ffff027224 */ /* 0x000fe400078e0004 */
[----:B------:R-:W-:Y:S01]  /*0210*/  IMAD.MOV.U32 R16, RZ, RZ, R5 ;  /* 0x000000ffff107224 */ /* 0x000fe200078e0005 */
[----:B------:R-:W-:-:S13]  /*0220*/  ISETP.NE.AND.EX P0, PT, R5, RZ, PT, P0 ;  /* 0x000000ff0500720c */ /* 0x000fda0003f05300 */
[----:B------:R-:W-:Y:S05]  /*0230*/  @P0 BRA `(.L_x_3) ;  /* 0x0000000000440947 */ /* 0x000fea0003800000 */
[----:B------:R-:W-:Y:S02]  /*0240*/  MOV R0, 0x188 ;  /* 0x0000018800007802 */ /* 0x000fe40000000f00 */
[----:B------:R-:W-:Y:S02]  /*0250*/  CS2R R4, SRZ ;  /* 0x0000000000047805 */ /* 0x000fe4000001ff00 */
[----:B------:R0:W1:Y:S05]  /*0260*/  LDC.64 R6, c[0x4][R0] ;  /* 0x0100000000067b82 */ /* 0x00006a0000000a00 */
[----:B------:R-:W-:-:S07]  /*0270*/  LEPC R20, `(.L_x_4) ;  /* 0x000000001014794e */ /* 0x000fce0000000000 */
[----:B01----:R-:W-:Y:S05]  /*0280*/  CALL.ABS.NOINC R6 ;  /* 0x0000000006007343 */ /* 0x003fea0003c00000 */
.L_x_4:
[----:B------:R-:W0:Y:S01]  /*0290*/  LDC.64 R10, c[0x4][0x168] ;  /* 0x01005a00ff0a7b82 */ /* 0x000e220000000a00 */
[----:B------:R-:W-:Y:S01]  /*02a0*/  MOV R0, 0x178 ;  /* 0x0000017800007802 */ /* 0x000fe20000000f00 */
[----:B------:R-:W1:Y:S01]  /*02b0*/  LDCU.64 UR4, c[0x4][0x170] ;  /* 0x01002e00ff0477ac */ /* 0x000e620008000a00 */
[----:B------:R-:W-:Y:S02]  /*02c0*/  IMAD.MOV.U32 R6, RZ, RZ, R26 ;  /* 0x000000ffff067224 */ /* 0x000fe400078e001a */
[----:B------:R-:W-:-:S03]  /*02d0*/  IMAD.MOV.U32 R7, RZ, RZ, R23 ;  /* 0x000000ffff077224 */ /* 0x000fc600078e0017 */
[----:B------:R2:W3:Y:S01]  /*02e0*/  LDC.64 R8, c[0x4][R0] ;  /* 0x0100000000087b82 */ /* 0x0004e20000000a00 */
[----:B-1----:R-:W-:Y:S02]  /*02f0*/  IMAD.U32 R4, RZ, RZ, UR4 ;  /* 0x00000004ff047e24 */ /* 0x002fe4000f8e00ff */
[----:B------:R-:W-:Y:S01]  /*0300*/  IMAD.U32 R5, RZ, RZ, UR5 ;  /* 0x00000005ff057e24 */ /* 0x000fe2000f8e00ff */
[----:B0-----:R2:W-:Y:S06]  /*0310*/  STL.64 [R1], R10 ;  /* 0x0000000a01007387 */ /* 0x0015ec0000100a00 */
[----:B------:R-:W-:-:S07]  /*0320*/  LEPC R20, `(.L_x_5) ;  /* 0x000000001014794e */ /* 0x000fce0000000000 */
[----:B--23--:R-:W-:Y:S05]  /*0330*/  CALL.ABS.NOINC R8 ;  /* 0x0000000008007343 */ /* 0x00cfea0003c00000 */
.L_x_5:
[----:B------:R-:W-:Y:S05]  /*0340*/  BPT.TRAP 0x1 ;  /* 0x000000040000795c */ /* 0x000fea0000300000 */
.L_x_3:
[----:B------:R-:W-:Y:S01]  /*0350*/  MOV R0, 0x180 ;  /* 0x0000018000007802 */ /* 0x000fe20000000f00 */
[----:B------:R-:W-:Y:S02]  /*0360*/  IMAD.MOV.U32 R4, RZ, RZ, R24 ;  /* 0x000000ffff047224 */ /* 0x000fe400078e0018 */
[----:B------:R-:W-:Y:S01]  /*0370*/  IMAD.MOV.U32 R5, RZ, RZ, R25 ;  /* 0x000000ffff057224 */ /* 0x000fe200078e0019 */
[----:B------:R0:W1:Y:S06]  /*0380*/  LDC.64 R6, c[0x4][R0] ;  /* 0x0100000000067b82 */ /* 0x00006c0000000a00 */
[----:B------:R-:W-:-:S07]  /*0390*/  LEPC R20, `(.L_x_6) ;  /* 0x000000001014794e */ /* 0x000fce0000000000 */
[----:B01----:R-:W-:Y:S05]  /*03a0*/  CALL.ABS.NOINC R6 ;  /* 0x0000000006007343 */ /* 0x003fea0003c00000 */
.L_x_6:
        /* <DEDUP_REMOVED lines=10> */
.L_x_7:
        /* <DEDUP_REMOVED lines=11> */
.L_x_8:
[----:B------:R-:W-:Y:S05]  /*0500*/  BPT.TRAP 0x1 ;  /* 0x000000040000795c */ /* 0x000fea0000300000 */
.L_x_1:
[----:B------:R-:W0:Y:S01]  /*0510*/  LDC R3, c[0x0][0x398] ;  /* 0x0000e600ff037b82 */ /* 0x000e220000000800 */
[----:B------:R-:W1:Y:S01]  /*0520*/  LDCU.128 UR4, c[0x0][0x380] ;  /* 0x00007000ff0477ac */ /* 0x000e620008000c00 */
[C---:B------:R-:W-:Y:S01]  /*0530*/  IMAD.SHL.U32 R6, R27.reuse, 0x4, RZ ;  /* 0x000000041b067824 */ /* 0x040fe200078e00ff */
[----:B------:R-:W-:-:S04]  /*0540*/  SHF.L.U64.HI R28, R27, 0x2, R28 ;  /* 0x000000021b1c7819 */ /* 0x000fc8000001021c */
[C---:B-1----:R-:W-:Y:S02]  /*0550*/  IADD3 R4, P2, PT, R6.reuse, UR4, RZ ;  /* 0x0000000406047c10 */ /* 0x042fe4000ff5e0ff */
[----:B------:R-:W-:Y:S02]  /*0560*/  IADD3 R6, P1, PT, R6, UR6, RZ ;  /* 0x0000000606067c10 */ /* 0x000fe4000ff3e0ff */
[C---:B------:R-:W-:Y:S01]  /*0570*/  IADD3.X R5, PT, PT, R28.reuse, UR5, RZ, P2, !PT ;  /* 0x000000051c057c10 */ /* 0x040fe200097fe4ff */
[----:B------:R-:W-:Y:S01]  /*0580*/  IMAD.MOV.U32 R26, RZ, RZ, R4 ;  /* 0x000000ffff1a7224 */ /* 0x000fe200078e0004 */
[C---:B0-----:R-:W-:Y:S02]  /*0590*/  ISETP.GE.AND P0, PT, R3.reuse, 0x1, PT ;  /* 0x000000010300780c */ /* 0x041fe40003f06270 */
[----:B------:R-:W-:Y:S01]  /*05a0*/  LEA R0, P3, R3, R4, 0x2 ;  /* 0x0000000403007211 */ /* 0x000fe200078610ff */
[----:B------:R-:W-:Y:S01]  /*05b0*/  IMAD.MOV.U32 R27, RZ, RZ, R5 ;  /* 0x000000ffff1b7224 */ /* 0x000fe200078e0005 */
[----:B------:R-:W-:-:S02]  /*05c0*/  IADD3.X R8, PT, PT, R28, UR7, RZ, P1, !PT ;  /* 0x000000071c087c10 */ /* 0x000fc40008ffe4ff */
[----:B------:R-:W-:-:S07]  /*05d0*/  LEA.HI.X R3, R3, R5, R22, 0x2, P3 ;  /* 0x0000000503037211 */ /* 0x000fce00018f1416 */
[----:B------:R-:W-:Y:S05]  /*05e0*/  @!P0 BRA `(.L_x_9) ;  /* 0x0000001c00048947 */ /* 0x000fea0003800000 */
[----:B------:R-:W-:Y:S01]  /*05f0*/  BSSY.RECONVERGENT B2, `(.L_x_9) ;  /* 0x00001c0000027945 */ /* 0x000fe20003800200 */
[----:B------:R-:W-:Y:S02]  /*0600*/  IMAD.MOV.U32 R32, RZ, RZ, R4 ;  /* 0x000000ffff207224 */ /* 0x000fe400078e0004 */
[----:B------:R-:W-:Y:S02]  /*0610*/  IMAD.MOV.U32 R33, RZ, RZ, R5 ;  /* 0x000000ffff217224 */ /* 0x000fe400078e0005 */
[----:B------:R-:W-:Y:S02]  /*0620*/  IMAD.MOV.U32 R7, RZ, RZ, R6 ;  /* 0x000000ffff077224 */ /* 0x000fe400078e0006 */
[----:B------:R-:W-:-:S07]  /*0630*/  IMAD.MOV.U32 R9, RZ, RZ, R8 ;  /* 0x000000ffff097224 */ /* 0x000fce00078e0008 */
.L_x_41:
[C---:B------:R-:W-:Y:S01]  /*0640*/  IADD3 R11, P1, PT, R4.reuse, 0x80, RZ ;  /* 0x00000080040b7810 */ /* 0x040fe20007f3e0ff */
[----:B------:R-:W-:Y:S03]  /*0650*/  BSSY.RECONVERGENT B1, `(.L_x_10) ;  /* 0x00001ae000017945 */ /* 0x000fe60003800200 */
[----:B------:R-:W-:Y:S01]  /*0660*/  ISETP.LT.U32.AND P0, PT, R11, R0, PT ;  /* 0x000000000b00720c */ /* 0x000fe20003f01070 */
[----:B------:R-:W-:Y:S01]  /*0670*/  IMAD.X R12, RZ, RZ, R5, P1 ;  /* 0x000000ffff0c7224 */ /* 0x000fe200008e0605 */
[----:B------:R-:W-:-:S04]  /*0680*/  IADD3 R10, P1, PT, R4, 0x4, RZ ;  /* 0x00000004040a7810 */ /* 0x000fc80007f3e0ff */
[----:B------:R-:W-:-:S04]  /*0690*/  ISETP.LT.U32.AND.EX P0, PT, R12, R3, PT, P0 ;  /* 0x000000030c00720c */ /* 0x000fc80003f01100 */
[----:B------:R-:W-:Y:S01]  /*06a0*/  SEL R13, R11, R0, P0 ;  /* 0x000000000b0d7207 */ /* 0x000fe20000000000 */
[----:B------:R-:W-:Y:S01]  /*06b0*/  IMAD.X R11, RZ, RZ, R5, P1 ;  /* 0x000000ffff0b7224 */ /* 0x000fe200008e0605 */
[----:B------:R-:W-:Y:S02]  /*06c0*/  SEL R12, R12, R3, P0 ;  /* 0x000000030c0c7207 */ /* 0x000fe40000000000 */
[----:B------:R-:W-:-:S04]  /*06d0*/  ISETP.NE.U32.AND P0, PT, R10, R13, PT ;  /* 0x0000000d0a00720c */ /* 0x000fc80003f05070 */
[----:B------:R-:W-:-:S13]  /*06e0*/  ISETP.NE.AND.EX P0, PT, R11, R12, PT, P0 ;  /* 0x0000000c0b00720c */ /* 0x000fda0003f05300 */
[----:B01----:R-:W-:Y:S05]  /*06f0*/  @!P0 BRA `(.L_x_11) ;  /* 0x00000018008c8947 */ /* 0x003fea0003800000 */
[----:B------:R-:W-:Y:S01]  /*0700*/  CS2R R12, SRZ ;  /* 0x00000000000c7805 */ /* 0x000fe2000001ff00 */
[--C-:B------:R-:W-:Y:S02]  /*0710*/  IMAD.MOV.U32 R43, RZ, RZ, R32.reuse ;  /* 0x000000ffff2b7224 */ /* 0x100fe400078e0020 */
[--C-:B------:R-:W-:Y:S02]  /*0720*/  IMAD.MOV.U32 R42, RZ, RZ, R33.reuse ;  /* 0x000000ffff2a7224 */ /* 0x100fe400078e0021 */
[----:B------:R-:W-:Y:S02]  /*0730*/  IMAD.MOV.U32 R30, RZ, RZ, R32 ;  /* 0x000000ffff1e7224 */ /* 0x000fe400078e0020 */
[----:B------:R-:W-:Y:S02]  /*0740*/  IMAD.MOV.U32 R31, RZ, RZ, R33 ;  /* 0x000000ffff1f7224 */ /* 0x000fe400078e0021 */
[----:B------:R-:W-:Y:S02]  /*0750*/  IMAD.MOV.U32 R14, RZ, RZ, R6 ;  /* 0x000000ffff0e7224 */ /* 0x000fe400078e0006 */
[----:B------:R-:W-:-:S02]  /*0760*/  IMAD.MOV.U32 R41, RZ, RZ, R8 ;  /* 0x000000ffff297224 */ /* 0x000fc400078e0008 */
[----:B------:R-:W-:Y:S02]  /*0770*/  IMAD.MOV.U32 R24, RZ, RZ, R7 ;  /* 0x000000ffff187224 */ /* 0x000fe400078e0007 */
[----:B------:R-:W-:-:S07]  /*0780*/  IMAD.MOV.U32 R25, RZ, RZ, R9 ;  /* 0x000000ffff197224 */ /* 0x000fce00078e0009 */
.L_x_40:
[----:B------:R-:W2:Y:S04]  /*0790*/  LDG.E R20, desc[UR36][R32.64] ;  /* 0x0000002420147981 */ /* 0x000ea8000c1e1900 */
[----:B------:R-:W2:Y:S01]  /*07a0*/  LDG.E R15, desc[UR36][R30.64+0x4] ;  /* 0x000004241e0f7981 */ /* 0x000ea2000c1e1900 */
[----:B01----:R-:W-:Y:S02]  /*07b0*/  IMAD.MOV.U32 R28, RZ, RZ, R24 ;  /* 0x000000ffff1c7224 */ /* 0x003fe400078e0018 */
[----:B------:R-:W-:-:S05]  /*07c0*/  IMAD.MOV.U32 R29, RZ, RZ, R25 ;  /* 0x000000ffff1d7224 */ /* 0x000fca00078e0019 */
[----:B------:R0:W5:Y:S01]  /*07d0*/  LDG.E R23, desc[UR36][R28.64+0x4] ;  /* 0x000004241c177981 */ /* 0x000162000c1e1900 */
[----:B------:R-:W-:Y:S01]  /*07e0*/  IADD3 RZ, P3, PT, R14, 0x4, RZ ;  /* 0x000000040eff7810 */ /* 0x000fe20007f7e0ff */
[----:B------:R-:W-:Y:S01]  /*07f0*/  BSSY.RECONVERGENT B0, `(.L_x_12) ;  /* 0x0000180000007945 */ /* 0x000fe20003800200 */
[----:B------:R-:W-:Y:S02]  /*0800*/  IADD3 R36, P1, PT, R43, 0x4, RZ ;  /* 0x000000042b247810 */ /* 0x000fe40007f3e0ff */
[----:B------:R-:W-:Y:S01]  /*0810*/  IADD3 R37, P2, PT, R30, 0x4, RZ ;  /* 0x000000041e257810 */ /* 0x000fe20007f5e0ff */
[----:B------:R-:W-:Y:S01]  /*0820*/  IMAD.X R40, RZ, RZ, R41, P3 ;  /* 0x000000ffff287224 */ /* 0x000fe200018e0629 */
[----:B------:R-:W-:Y:S01]  /*0830*/  IADD3 R24, P4, PT, R28, 0x4, RZ ;  /* 0x000000041c187810 */ /* 0x000fe20007f9e0ff */
[----:B------:R-:W-:Y:S02]  /*0840*/  IMAD.X R38, RZ, RZ, R42, P1 ;  /* 0x000000ffff267224 */ /* 0x000fe400008e062a */
[----:B------:R-:W-:-:S02]  /*0850*/  IMAD.X R39, RZ, RZ, R31, P2 ;  /* 0x000000ffff277224 */ /* 0x000fc400010e061f */
[----:B------:R-:W-:Y:S01]  /*0860*/  IMAD.X R25, RZ, RZ, R29, P4 ;  /* 0x000000ffff197224 */ /* 0x000fe200020e061d */
[----:B--2---:R-:W-:-:S13]  /*0870*/  FSETP.GEU.AND P0, PT, R15, R20, PT ;  /* 0x000000140f00720b */ /* 0x004fda0003f0e000 */
[----:B0-----:R-:W-:Y:S05]  /*0880*/  @!P0 BRA `(.L_x_13) ;  /* 0x0000000000948947 */ /* 0x001fea0003800000 */
[----:B------:R-:W2:Y:S01]  /*0890*/  LDG.E R20, desc[UR36][R30.64] ;  /* 0x000000241e147981 */ /* 0x000ea2000c1e1900 */
[----:B------:R-:W-:Y:S01]  /*08a0*/  BSSY.RECONVERGENT B3, `(.L_x_14) ;  /* 0x000001c000037945 */ /* 0x000fe20003800200 */
[----:B------:R-:W-:Y:S02]  /*08b0*/  IMAD.MOV.U32 R45, RZ, RZ, R24 ;  /* 0x000000ffff2d7224 */ /* 0x000fe400078e0018 */
[----:B------:R-:W-:Y:S02]  /*08c0*/  IMAD.MOV.U32 R46, RZ, RZ, R25 ;  /* 0x000000ffff2e7224 */ /* 0x000fe400078e0019 */
[----:B------:R-:W-:Y:S02]  /*08d0*/  IMAD.MOV.U32 R43, RZ, RZ, R37 ;  /* 0x000000ffff2b7224 */ /* 0x000fe400078e0025 */
[----:B------:R-:W-:Y:S01]  /*08e0*/  IMAD.MOV.U32 R44, RZ, RZ, R39 ;  /* 0x000000ffff2c7224 */ /* 0x000fe200078e0027 */
[----:B--2---:R-:W-:-:S13]  /*08f0*/  FSETP.GEU.AND P0, PT, R15, R20, PT ;  /* 0x000000140f00720b */ /* 0x004fda0003f0e000 */
[----:B------:R-:W-:Y:S05]  /*0900*/  @P0 BRA `(.L_x_15) ;  /* 0x0000000000540947 */ /* 0x000fea0003800000 */
[----:B------:R-:W-:-:S07]  /*0910*/  IMAD.MOV.U32 R34, RZ, RZ, R20 ;  /* 0x000000ffff227224 */ /* 0x000fce00078e0014 */
.L_x_16:
[----:B------:R-:W-:Y:S02]  /*0920*/  IMAD.MOV.U32 R20, RZ, RZ, R43 ;  /* 0x000000ffff147224 */ /* 0x000fe400078e002b */
[----:B------:R-:W-:Y:S02]  /*0930*/  IMAD.MOV.U32 R21, RZ, RZ, R44 ;  /* 0x000000ffff157224 */ /* 0x000fe400078e002c */
[----:B------:R-:W-:Y:S02]  /*0940*/  IMAD.MOV.U32 R28, RZ, RZ, R45 ;  /* 0x000000ffff1c7224 */ /* 0x000fe400078e002d */
[----:B------:R-:W-:Y:S01]  /*0950*/  IMAD.MOV.U32 R29, RZ, RZ, R46 ;  /* 0x000000ffff1d7224 */ /* 0x000fe200078e002e */
[----:B------:R0:W-:Y:S04]  /*0960*/  STG.E desc[UR36][R20.64], R34 ;  /* 0x0000002214007986 */ /* 0x0001e8000c101924 */
[----:B------:R-:W2:Y:S01]  /*0970*/  LDG.E R35, desc[UR36][R28.64+-0x4] ;  /* 0xfffffc241c237981 */ /* 0x000ea2000c1e1900 */
[----:B0-----:R-:W-:-:S02]  /*0980*/  IMAD.MOV.U32 R20, RZ, RZ, R30 ;  /* 0x000000ffff147224 */ /* 0x001fc400078e001e */
[--C-:B------:R-:W-:Y:S01]  /*0990*/  IMAD.MOV.U32 R21, RZ, RZ, R31.reuse ;  /* 0x000000ffff157224 */ /* 0x100fe200078e001f */
[----:B--2---:R0:W-:Y:S04]  /*09a0*/  STG.E desc[UR36][R28.64], R35 ;  /* 0x000000231c007986 */ /* 0x0041e8000c101924 */
[----:B------:R-:W2:Y:S01]  /*09b0*/  LDG.E R34, desc[UR36][R20.64+-0x4] ;  /* 0xfffffc2414227981 */ /* 0x000ea2000c1e1900 */
[----:B------:R-:W-:Y:S01]  /*09c0*/  IADD3 R45, P0, PT, R28, -0x4, RZ ;  /* 0xfffffffc1c2d7810 */ /* 0x000fe20007f1e0ff */
[----:B------:R-:W-:Y:S01]  /*09d0*/  IMAD.MOV.U32 R43, RZ, RZ, R30 ;  /* 0x000000ffff2b7224 */ /* 0x000fe200078e001e */
[----:B------:R-:W-:Y:S01]  /*09e0*/  IADD3 R41, P1, PT, R30, -0x4, RZ ;  /* 0xfffffffc1e297810 */ /* 0x000fe20007f3e0ff */
[----:B------:R-:W-:Y:S01]  /*09f0*/  IMAD.MOV.U32 R44, RZ, RZ, R31 ;  /* 0x000000ffff2c7224 */ /* 0x000fe200078e001f */
[----:B------:R-:W-:-:S02]  /*0a00*/  IADD3.X R46, PT, PT, R29, -0x1, RZ, P0, !PT ;  /* 0xffffffff1d2e7810 */ /* 0x000fc400007fe4ff */
[----:B------:R-:W-:Y:S01]  /*0a10*/  IADD3.X R42, PT, PT, R31, -0x1, RZ, P1, !PT ;  /* 0xffffffff1f2a7810 */ /* 0x000fe20000ffe4ff */
[----:B------:R-:W-:-:S04]  /*0a20*/  IMAD.MOV.U32 R30, RZ, RZ, R41 ;  /* 0x000000ffff1e7224 */ /* 0x000fc800078e0029 */
[----:B------:R-:W-:Y:S01]  /*0a30*/  IMAD.MOV.U32 R31, RZ, RZ, R42 ;  /* 0x000000ffff1f7224 */ /* 0x000fe200078e002a */
[----:B--2---:R-:W-:-:S13]  /*0a40*/  FSETP.GEU.AND P0, PT, R15, R34, PT ;  /* 0x000000220f00720b */ /* 0x004fda0003f0e000 */
[----:B0-----:R-:W-:Y:S05]  /*0a50*/  @!P0 BRA `(.L_x_16) ;  /* 0xfffffffc00b08947 */ /* 0x001fea000383ffff */
.L_x_15:
[----:B------:R-:W-:Y:S05]  /*0a60*/  BSYNC.RECONVERGENT B3 ;  /* 0x0000000000037941 */ /* 0x000fea0003800200 */
.L_x_14:
[----:B------:R-:W-:Y:S02]  /*0a70*/  IMAD.MOV.U32 R28, RZ, RZ, R43 ;  /* 0x000000ffff1c7224 */ /* 0x000fe400078e002b */
[----:B------:R-:W-:Y:S02]  /*0a80*/  IMAD.MOV.U32 R29, RZ, RZ, R44 ;  /* 0x000000ffff1d7224 */ /* 0x000fe400078e002c */
[----:B------:R-:W-:Y:S02]  /*0a90*/  IMAD.MOV.U32 R20, RZ, RZ, R45 ;  /* 0x000000ffff147224 */ /* 0x000fe400078e002d */
[----:B------:R-:W-:Y:S01]  /*0aa0*/  IMAD.MOV.U32 R21, RZ, RZ, R46 ;  /* 0x000000ffff157224 */ /* 0x000fe200078e002e */
[----:B------:R3:W-:Y:S04]  /*0ab0*/  STG.E desc[UR36][R28.64], R15 ;  /* 0x0000000f1c007986 */ /* 0x0007e8000c101924 */
[----:B-----5:R3:W-:Y:S01]  /*0ac0*/  STG.E desc[UR36][R20.64], R23 ;  /* 0x0000001714007986 */ /* 0x0207e2000c101924 */
[----:B------:R-:W-:Y:S05]  /*0ad0*/  BRA `(.L_x_17) ;  /* 0x0000001400447947 */ /* 0x000fea0003800000 */
.L_x_13:
[----:B------:R-:W-:Y:S01]  /*0ae0*/  LOP3.LUT R45, R12, 0x3, RZ, 0xc0, !PT ;  /* 0x000000030c2d7812 */ /* 0x000fe200078ec0ff */
[----:B------:R-:W-:Y:S01]  /*0af0*/  BSSY.RECONVERGENT B3, `(.L_x_18) ;  /* 0x000002d000037945 */ /* 0x000fe20003800200 */
[----:B------:R-:W-:Y:S01]  /*0b00*/  IADD3 R20, P0, PT, R30, 0x8, RZ ;  /* 0x000000081e147810 */ /* 0x000fe20007f1e0ff */
[----:B------:R-:W-:Y:S01]  /*0b10*/  IMAD.MOV.U32 R47, RZ, RZ, R10 ;  /* 0x000000ffff2f7224 */ /* 0x000fe200078e000a */
[----:B------:R-:W-:Y:S01]  /*0b20*/  ISETP.NE.U32.AND P1, PT, R45, 0x3, PT ;  /* 0x000000032d00780c */ /* 0x000fe20003f25070 */
[----:B------:R-:W-:Y:S01]  /*0b30*/  IMAD.MOV.U32 R44, RZ, RZ, R11 ;  /* 0x000000ffff2c7224 */ /* 0x000fe200078e000b */
[----:B------:R-:W-:Y:S01]  /*0b40*/  ISETP.GE.U32.AND P2, PT, R12, 0x3, PT ;  /* 0x000000030c00780c */ /* 0x000fe20003f46070 */
[----:B------:R-:W-:Y:S01]  /*0b50*/  IMAD.X R21, RZ, RZ, R31, P0 ;  /* 0x000000ffff157224 */ /* 0x000fe200000e061f */
[----:B------:R-:W-:Y:S01]  /*0b60*/  ISETP.NE.AND.EX P1, PT, RZ, RZ, PT, P1 ;  /* 0x000000ffff00720c */ /* 0x000fe20003f25310 */
[----:B------:R-:W-:Y:S01]  /*0b70*/  IMAD.MOV.U32 R34, RZ, RZ, R36 ;  /* 0x000000ffff227224 */ /* 0x000fe200078e0024 */
[----:B------:R-:W-:Y:S01]  /*0b80*/  ISETP.GE.U32.AND.EX P2, PT, R13, RZ, PT, P2 ;  /* 0x000000ff0d00720c */ /* 0x000fe20003f46120 */
[----:B------:R-:W-:-:S10]  /*0b90*/  IMAD.MOV.U32 R35, RZ, RZ, R38 ;  /* 0x000000ffff237224 */ /* 0x000fd400078e0026 */
[----:B------:R-:W-:Y:S05]  /*0ba0*/  @!P1 BRA `(.L_x_19) ;  /* 0x0000000000849947 */ /* 0x000fea0003800000 */
[----:B------:R-:W-:Y:S02]  /*0bb0*/  IMAD.MOV.U32 R34, RZ, RZ, R43 ;  /* 0x000000ffff227224 */ /* 0x000fe400078e002b */
[----:B------:R-:W-:-:S05]  /*0bc0*/  IMAD.MOV.U32 R35, RZ, RZ, R42 ;  /* 0x000000ffff237224 */ /* 0x000fca00078e002a */
[----:B------:R-:W2:Y:S01]  /*0bd0*/  LDG.E R49, desc[UR36][R34.64] ;  /* 0x0000002422317981 */ /* 0x000ea2000c1e1900 */
[----:B------:R-:W-:Y:S01]  /*0be0*/  IMAD.MOV.U32 R20, RZ, RZ, R37 ;  /* 0x000000ffff147224 */ /* 0x000fe200078e0025 */
[----:B------:R-:W-:Y:S01]  /*0bf0*/  ISETP.NE.U32.AND P0, PT, R45, RZ, PT ;  /* 0x000000ff2d00720c */ /* 0x000fe20003f05070 */
[----:B------:R-:W-:Y:S01]  /*0c00*/  IMAD.MOV.U32 R21, RZ, RZ, R39 ;  /* 0x000000ffff157224 */ /* 0x000fe200078e0027 */
[----:B------:R-:W-:Y:S02]  /*0c10*/  IADD3 R47, P3, PT, R10, -0x4, RZ ;  /* 0xfffffffc0a2f7810 */ /* 0x000fe40007f7e0ff */
[----:B------:R-:W-:Y:S02]  /*0c20*/  ISETP.NE.AND.EX P0, PT, RZ, RZ, PT, P0 ;  /* 0x000000ffff00720c */ /* 0x000fe40003f05300 */
[----:B------:R-:W-:Y:S01]  /*0c30*/  IADD3.X R44, PT, PT, R11, -0x1, RZ, P3, !PT ;  /* 0xffffffff0b2c7810 */ /* 0x000fe20001ffe4ff */
[----:B--2---:R0:W-:Y:S10]  /*0c40*/  STG.E desc[UR36][R20.64], R49 ;  /* 0x0000003114007986 */ /* 0x0041f4000c101924 */
[----:B------:R-:W-:Y:S05]  /*0c50*/  @!P0 BRA `(.L_x_19) ;  /* 0x0000000000588947 */ /* 0x000fea0003800000 */
[----:B0-----:R-:W2:Y:S01]  /*0c60*/  LDG.E R49, desc[UR36][R34.64+-0x4] ;  /* 0xfffffc2422317981 */ /* 0x001ea2000c1e1900 */
[----:B------:R-:W-:-:S04]  /*0c70*/  ISETP.NE.U32.AND P0, PT, R45, 0x1, PT ;  /* 0x000000012d00780c */ /* 0x000fc80003f05070 */
[----:B------:R-:W-:Y:S01]  /*0c80*/  ISETP.NE.AND.EX P0, PT, RZ, RZ, PT, P0 ;  /* 0x000000ffff00720c */ /* 0x000fe20003f05300 */
[----:B--2---:R0:W-:-:S12]  /*0c90*/  STG.E desc[UR36][R30.64], R49 ;  /* 0x000000311e007986 */ /* 0x0041d8000c101924 */
[----:B------:R1:W2:Y:S01]  /*0ca0*/  @P0 LDG.E R51, desc[UR36][R34.64+-0x8] ;  /* 0xfffff82422330981 */ /* 0x0002a2000c1e1900 */
[----:B------:R-:W-:Y:S01]  /*0cb0*/  @P0 IADD3 R46, P6, PT, R30, -0x4, RZ ;  /* 0xfffffffc1e2e0810 */ /* 0x000fe20007fde0ff */
[----:B------:R-:W-:Y:S01]  /*0cc0*/  IMAD.MOV.U32 R20, RZ, RZ, R30 ;  /* 0x000000ffff147224 */ /* 0x000fe200078e001e */
[C---:B------:R-:W-:Y:S01]  /*0cd0*/  @P0 IADD3 R48, P5, PT, R43.reuse, -0x8, RZ ;  /* 0xfffffff82b300810 */ /* 0x040fe20007fbe0ff */
[----:B------:R-:W-:Y:S01]  /*0ce0*/  IMAD.MOV.U32 R21, RZ, RZ, R31 ;  /* 0x000000ffff157224 */ /* 0x000fe200078e001f */
[----:B------:R-:W-:Y:S01]  /*0cf0*/  IADD3 R47, P3, PT, R10, -0x8, RZ ;  /* 0xfffffff80a2f7810 */ /* 0x000fe20007f7e0ff */
[----:B------:R-:W-:Y:S01]  /*0d00*/  @P0 IMAD.MOV.U32 R20, RZ, RZ, R46 ;  /* 0x000000ffff140224 */ /* 0x000fe200078e002e */
[----:B0-----:R-:W-:Y:S02]  /*0d10*/  @P0 IADD3.X R49, PT, PT, R42, -0x1, RZ, P5, !PT ;  /* 0xffffffff2a310810 */ /* 0x001fe40002ffe4ff */
[----:B-1----:R-:W-:Y:S01]  /*0d20*/  IADD3 R34, P4, PT, R43, -0x4, RZ ;  /* 0xfffffffc2b227810 */ /* 0x002fe20007f9e0ff */
[----:B------:R-:W-:Y:S01]  /*0d30*/  @P0 IMAD.MOV.U32 R34, RZ, RZ, R48 ;  /* 0x000000ffff220224 */ /* 0x000fe200078e0030 */
[----:B------:R-:W-:-:S02]  /*0d40*/  @P0 IADD3.X R43, PT, PT, R31, -0x1, RZ, P6, !PT ;  /* 0xffffffff1f2b0810 */ /* 0x000fc400037fe4ff */
[----:B------:R-:W-:Y:S01]  /*0d50*/  IADD3.X R35, PT, PT, R42, -0x1, RZ, P4, !PT ;  /* 0xffffffff2a237810 */ /* 0x000fe200027fe4ff */
[----:B------:R-:W-:Y:S01]  /*0d60*/  @P0 IMAD.MOV.U32 R35, RZ, RZ, R49 ;  /* 0x000000ffff230224 */ /* 0x000fe200078e0031 */
[----:B------:R-:W-:Y:S01]  /*0d70*/  @P0 IADD3 R47, P4, PT, R10, -0xc, RZ ;  /* 0xfffffff40a2f0810 */ /* 0x000fe20007f9e0ff */
[----:B------:R-:W-:Y:S01]  /*0d80*/  @P0 IMAD.MOV.U32 R21, RZ, RZ, R43 ;  /* 0x000000ffff150224 */ /* 0x000fe200078e002b */
[C---:B------:R-:W-:Y:S02]  /*0d90*/  IADD3.X R44, PT, PT, R11.reuse, -0x1, RZ, P3, !PT ;  /* 0xffffffff0b2c7810 */ /* 0x040fe40001ffe4ff */
[----:B------:R-:W-:Y:S01]  /*0da0*/  @P0 IADD3.X R44, PT, PT, R11, -0x1, RZ, P4, !PT ;  /* 0xffffffff0b2c0810 */ /* 0x000fe200027fe4ff */
[----:B--2---:R1:W-:Y:S08]  /*0db0*/  @P0 STG.E desc[UR36][R30.64+-0x4], R51 ;  /* 0xfffffc331e000986 */ /* 0x0043f0000c101924 */
.L_x_19:
[----:B------:R-:W-:Y:S05]  /*0dc0*/  BSYNC.RECONVERGENT B3 ;  /* 0x0000000000037941 */ /* 0x000fea0003800200 */
.L_x_18:
[----:B------:R-:W-:Y:S04]  /*0dd0*/  BSSY.RECONVERGENT B4, `(.L_x_20) ;  /* 0x000007a000047945 */ /* 0x000fe80003800200 */
[----:B------:R-:W-:Y:S05]  /*0de0*/  @!P2 BRA `(.L_x_21) ;  /* 0x0000000400e0a947 */ /* 0x000fea0003800000 */
[----:B------:R-:W-:Y:S01]  /*0df0*/  ISETP.GT.U32.AND P0, PT, R47, R4, PT ;  /* 0x000000042f00720c */ /* 0x000fe20003f04070 */
[----:B------:R-:W-:Y:S03]  /*0e00*/  BSSY.RELIABLE B3, `(.L_x_22) ;  /* 0x0000061000037945 */ /* 0x000fe60003800100 */
[----:B------:R-:W-:-:S13]  /*0e10*/  ISETP.GT.AND.EX P0, PT, R44, R5, PT, P0 ;  /* 0x000000052c00720c */ /* 0x000fda0003f04300 */
[----:B------:R-:W-:Y:S05]  /*0e20*/  @!P0 BRA `(.L_x_23) ;  /* 0x0000000400788947 */ /* 0x000fea0003800000 */
[----:B-1----:R-:W-:Y:S01]  /*0e30*/  IADD3 R30, P0, PT, -R4, R47, RZ ;  /* 0x0000002f041e7210 */ /* 0x002fe20007f1e1ff */
[----:B------:R-:W-:Y:S03]  /*0e40*/  BSSY.RECONVERGENT B5, `(.L_x_24) ;  /* 0x0000036000057945 */ /* 0x000fe60003800200 */
[----:B------:R-:W-:Y:S01]  /*0e50*/  ISETP.GT.U32.AND P3, PT, R30, 0x30, PT ;  /* 0x000000301e00780c */ /* 0x000fe20003f64070 */
[----:B------:R-:W-:Y:S01]  /*0e60*/  IMAD.X R30, R44, 0x1, ~R5, P0 ;  /* 0x000000012c1e7824 */ /* 0x000fe200000e0e05 */
[----:B------:R-:W-:-:S04]  /*0e70*/  PLOP3.LUT P0, PT, PT, PT, PT, 0x80, 0x8 ;  /* 0x000000000008781c */ /* 0x000fc80003f0f070 */
[----:B------:R-:W-:-:S13]  /*0e80*/  ISETP.GT.AND.EX P3, PT, R30, RZ, PT, P3 ;  /* 0x000000ff1e00720c */ /* 0x000fda0003f64330 */
[----:B------:R-:W-:Y:S05]  /*0e90*/  @!P3 BRA `(.L_x_25) ;  /* 0x0000000000c0b947 */ /* 0x000fea0003800000 */
[----:B------:R-:W-:Y:S02]  /*0ea0*/  IADD3 R30, P3, PT, R4, 0x30, RZ ;  /* 0x00000030041e7810 */ /* 0x000fe40007f7e0ff */
[----:B------:R-:W-:-:S03]  /*0eb0*/  PLOP3.LUT P0, PT, PT, PT, PT, 0x8, 0x80 ;  /* 0x000000000080781c */ /* 0x000fc60003f0e170 */
[----:B------:R-:W-:-:S10]  /*0ec0*/  IMAD.X R31, RZ, RZ, R5, P3 ;  /* 0x000000ffff1f7224 */ /* 0x000fd400018e0605 */
.L_x_26:
[----:B------:R-:W2:Y:S04]  /*0ed0*/  LDG.E R43, desc[UR36][R34.64+-0x4] ;  /* 0xfffffc24222b7981 */ /* 0x000ea8000c1e1900 */
[----:B--2---:R1:W-:Y:S04]  /*0ee0*/  STG.E desc[UR36][R20.64+-0x4], R43 ;  /* 0xfffffc2b14007986 */ /* 0x0043e8000c101924 */
[----:B0-----:R-:W2:Y:S04]  /*0ef0*/  LDG.E R49, desc[UR36][R34.64+-0x8] ;  /* 0xfffff82422317981 */ /* 0x001ea8000c1e1900 */
[----:B--2---:R0:W-:Y:S04]  /*0f00*/  STG.E desc[UR36][R20.64+-0x8], R49 ;  /* 0xfffff83114007986 */ /* 0x0041e8000c101924 */
[----:B------:R-:W2:Y:S04]  /*0f10*/  LDG.E R51, desc[UR36][R34.64+-0xc] ;  /* 0xfffff42422337981 */ /* 0x000ea8000c1e1900 */
[----:B--2---:R2:W-:Y:S04]  /*0f20*/  STG.E desc[UR36][R20.64+-0xc], R51 ;  /* 0xfffff43314007986 */ /* 0x0045e8000c101924 */
[----:B------:R-:W3:Y:S04]  /*0f30*/  LDG.E R53, desc[UR36][R34.64+-0x10] ;  /* 0xfffff02422357981 */ /* 0x000ee8000c1e1900 */
[----:B---3--:R3:W-:Y:S04]  /*0f40*/  STG.E desc[UR36][R20.64+-0x10], R53 ;  /* 0xfffff03514007986 */ /* 0x0087e8000c101924 */
[----:B------:R-:W4:Y:S04]  /*0f50*/  LDG.E R42, desc[UR36][R34.64+-0x14] ;  /* 0xffffec24222a7981 */ /* 0x000f28000c1e1900 */
[----:B----4-:R4:W-:Y:S04]  /*0f60*/  STG.E desc[UR36][R20.64+-0x14], R42 ;  /* 0xffffec2a14007986 */ /* 0x0109e8000c101924 */
[----:B------:R-:W2:Y:S04]  /*0f70*/  LDG.E R46, desc[UR36][R34.64+-0x18] ;  /* 0xffffe824222e7981 */ /* 0x000ea8000c1e1900 */
[----:B--2---:R2:W-:Y:S04]  /*0f80*/  STG.E desc[UR36][R20.64+-0x18], R46 ;  /* 0xffffe82e14007986 */ /* 0x0045e8000c101924 */
[----:B-1----:R-:W3:Y:S04]  /*0f90*/  LDG.E R43, desc[UR36][R34.64+-0x1c] ;  /* 0xffffe424222b7981 */ /* 0x002ee8000c1e1900 */
[----:B---3--:R1:W-:Y:S04]  /*0fa0*/  STG.E desc[UR36][R20.64+-0x1c], R43 ;  /* 0xffffe42b14007986 */ /* 0x0083e8000c101924 */
[----:B0-----:R-:W3:Y:S04]  /*0fb0*/  LDG.E R49, desc[UR36][R34.64+-0x20] ;  /* 0xffffe02422317981 */ /* 0x001ee8000c1e1900 */
[----:B---3--:R0:W-:Y:S04]  /*0fc0*/  STG.E desc[UR36][R20.64+-0x20], R49 ;  /* 0xffffe03114007986 */ /* 0x0081e8000c101924 */
[----:B------:R-:W3:Y:S04]  /*0fd0*/  LDG.E R51, desc[UR36][R34.64+-0x24] ;  /* 0xffffdc2422337981 */ /* 0x000ee8000c1e1900 */
[----:B---3--:R3:W-:Y:S04]  /*0fe0*/  STG.E desc[UR36][R20.64+-0x24], R51 ;  /* 0xffffdc3314007986 */ /* 0x0087e8000c101924 */
[----:B------:R-:W4:Y:S04]  /*0ff0*/  LDG.E R53, desc[UR36][R34.64+-0x28] ;  /* 0xffffd82422357981 */ /* 0x000f28000c1e1900 */
[----:B----4-:R4:W-:Y:S04]  /*1000*/  STG.E desc[UR36][R20.64+-0x28], R53 ;  /* 0xffffd83514007986 */ /* 0x0109e8000c101924 */
[----:B------:R-:W2:Y:S04]  /*1010*/  LDG.E R42, desc[UR36][R34.64+-0x2c] ;  /* 0xffffd424222a7981 */ /* 0x000ea8000c1e1900 */
[----:B--2---:R-:W-:Y:S04]  /*1020*/  STG.E desc[UR36][R20.64+-0x2c], R42 ;  /* 0xffffd42a14007986 */ /* 0x004fe8000c101924 */
[----:B------:R-:W2:Y:S04]  /*1030*/  LDG.E R46, desc[UR36][R34.64+-0x30] ;  /* 0xffffd024222e7981 */ /* 0x000ea8000c1e1900 */
[----:B--2---:R2:W-:Y:S04]  /*1040*/  STG.E desc[UR36][R20.64+-0x30], R46 ;  /* 0xffffd02e14007986 */ /* 0x0045e8000c101924 */
[----:B-1----:R-:W3:Y:S04]  /*1050*/  LDG.E R43, desc[UR36][R34.64+-0x34] ;  /* 0xffffcc24222b7981 */ /* 0x002ee8000c1e1900 */
[----:B---3--:R-:W-:Y:S04]  /*1060*/  STG.E desc[UR36][R20.64+-0x34], R43 ;  /* 0xffffcc2b14007986 */ /* 0x008fe8000c101924 */
[----:B0-----:R-:W3:Y:S04]  /*1070*/  LDG.E R49, desc[UR36][R34.64+-0x38] ;  /* 0xffffc82422317981 */ /* 0x001ee8000c1e1900 */
[----:B---3--:R0:W-:Y:S04]  /*1080*/  STG.E desc[UR36][R20.64+-0x38], R49 ;  /* 0xffffc83114007986 */ /* 0x0081e8000c101924 */
[----:B------:R-:W3:Y:S01]  /*1090*/  LDG.E R51, desc[UR36][R34.64+-0x3c] ;  /* 0xffffc42422337981 */ /* 0x000ee2000c1e1900 */
[----:B------:R-:W-:-:S04]  /*10a0*/  IADD3 R47, P3, PT, R47, -0x40, RZ ;  /* 0xffffffc02f2f7810 */ /* 0x000fc80007f7e0ff */
[----:B------:R-:W-:Y:S02]  /*10b0*/  IADD3.X R44, PT, PT, R44, -0x1, RZ, P3, !PT ;  /* 0xffffffff2c2c7810 */ /* 0x000fe40001ffe4ff */
[----:B------:R-:W-:-:S04]  /*10c0*/  ISETP.GT.U32.AND P3, PT, R47, R30, PT ;  /* 0x0000001e2f00720c */ /* 0x000fc80003f64070 */
[----:B------:R-:W-:Y:S01]  /*10d0*/  ISETP.GT.AND.EX P3, PT, R44, R31, PT, P3 ;  /* 0x0000001f2c00720c */ /* 0x000fe20003f64330 */
[----:B---3--:R-:W-:Y:S04]  /*10e0*/  STG.E desc[UR36][R20.64+-0x3c], R51 ;  /* 0xffffc43314007986 */ /* 0x008fe8000c101924 */
[----:B----4-:R1:W3:Y:S01]  /*10f0*/  LDG.E R53, desc[UR36][R34.64+-0x40] ;  /* 0xffffc02422357981 */ /* 0x0102e2000c1e1900 */
[----:B--2---:R-:W-:Y:S02]  /*1100*/  IADD3 R46, P4, PT, R34, -0x40, RZ ;  /* 0xffffffc0222e7810 */ /* 0x004fe40007f9e0ff */
[----:B------:R-:W-:Y:S02]  /*1110*/  IADD3 R42, P5, PT, R20, -0x40, RZ ;  /* 0xffffffc0142a7810 */ /* 0x000fe40007fbe0ff */
[----:B0-----:R-:W-:-:S02]  /*1120*/  IADD3.X R49, PT, PT, R35, -0x1, RZ, P4, !PT ;  /* 0xffffffff23317810 */ /* 0x001fc400027fe4ff */
[----:B------:R-:W-:Y:S01]  /*1130*/  IADD3.X R43, PT, PT, R21, -0x1, RZ, P5, !PT ;  /* 0xffffffff152b7810 */ /* 0x000fe20002ffe4ff */
[----:B-1----:R-:W-:Y:S02]  /*1140*/  IMAD.MOV.U32 R34, RZ, RZ, R46 ;  /* 0x000000ffff227224 */ /* 0x002fe400078e002e */
[----:B------:R-:W-:Y:S01]  /*1150*/  IMAD.MOV.U32 R35, RZ, RZ, R49 ;  /* 0x000000ffff237224 */ /* 0x000fe200078e0031 */
[----:B---3--:R0:W-:Y:S02]  /*1160*/  STG.E desc[UR36][R20.64+-0x40], R53 ;  /* 0xffffc03514007986 */ /* 0x0081e4000c101924 */
[----:B0-----:R-:W-:Y:S02]  /*1170*/  IMAD.MOV.U32 R20, RZ, RZ, R42 ;  /* 0x000000ffff147224 */ /* 0x001fe400078e002a */
[----:B------:R-:W-:Y:S01]  /*1180*/  IMAD.MOV.U32 R21, RZ, RZ, R43 ;  /* 0x000000ffff157224 */ /* 0x000fe200078e002b */
[----:B------:R-:W-:Y:S06]  /*1190*/  @P3 BRA `(.L_x_26) ;  /* 0xfffffffc004c3947 */ /* 0x000fec000383ffff */
.L_x_25:
[----:B------:R-:W-:Y:S05]  /*11a0*/  BSYNC.RECONVERGENT B5 ;  /* 0x0000000000057941 */ /* 0x000fea0003800200 */
.L_x_24:
[----:B------:R-:W-:Y:S01]  /*11b0*/  IADD3 R30, P4, PT, -R4, R47, RZ ;  /* 0x0000002f041e7210 */ /* 0x000fe20007f9e1ff */
[----:B------:R-:W-:Y:S03]  /*11c0*/  BSSY.RECONVERGENT B5, `(.L_x_27) ;  /* 0x0000020000057945 */ /* 0x000fe60003800200 */
[----:B------:R-:W-:Y:S01]  /*11d0*/  ISETP.GT.U32.AND P3, PT, R30, 0x10, PT ;  /* 0x000000101e00780c */ /* 0x000fe20003f64070 */
[----:B------:R-:W-:-:S05]  /*11e0*/  IMAD.X R30, R44, 0x1, ~R5, P4 ;  /* 0x000000012c1e7824 */ /* 0x000fca00020e0e05 */
[----:B------:R-:W-:-:S13]  /*11f0*/  ISETP.GT.AND.EX P3, PT, R30, RZ, PT, P3 ;  /* 0x000000ff1e00720c */ /* 0x000fda0003f64330 */
[----:B------:R-:W-:Y:S05]  /*1200*/  @!P3 BRA `(.L_x_28) ;  /* 0x00000000006cb947 */ /* 0x000fea0003800000 */
[----:B------:R-:W2:Y:S04]  /*1210*/  LDG.E R31, desc[UR36][R34.64+-0x4] ;  /* 0xfffffc24221f7981 */ /* 0x000ea8000c1e1900 */
[----:B--2---:R1:W-:Y:S04]  /*1220*/  STG.E desc[UR36][R20.64+-0x4], R31 ;  /* 0xfffffc1f14007986 */ /* 0x0043e8000c101924 */
[----:B------:R-:W2:Y:S04]  /*1230*/  LDG.E R43, desc[UR36][R34.64+-0x8] ;  /* 0xfffff824222b7981 */ /* 0x000ea8000c1e1900 */
[----:B--2---:R2:W-:Y:S04]  /*1240*/  STG.E desc[UR36][R20.64+-0x8], R43 ;  /* 0xfffff82b14007986 */ /* 0x0045e8000c101924 */
[----:B0-----:R-:W3:Y:S04]  /*1250*/  LDG.E R49, desc[UR36][R34.64+-0xc] ;  /* 0xfffff42422317981 */ /* 0x001ee8000c1e1900 */
[----:B---3--:R-:W-:Y:S04]  /*1260*/  STG.E desc[UR36][R20.64+-0xc], R49 ;  /* 0xfffff43114007986 */ /* 0x008fe8000c101924 */
[----:B------:R-:W3:Y:S04]  /*1270*/  LDG.E R51, desc[UR36][R34.64+-0x10] ;  /* 0xfffff02422337981 */ /* 0x000ee8000c1e1900 */
[----:B---3--:R0:W-:Y:S04]  /*1280*/  STG.E desc[UR36][R20.64+-0x10], R51 ;  /* 0xfffff03314007986 */ /* 0x0081e8000c101924 */
[----:B------:R-:W3:Y:S04]  /*1290*/  LDG.E R53, desc[UR36][R34.64+-0x14] ;  /* 0xffffec2422357981 */ /* 0x000ee8000c1e1900 */
[----:B---3--:R-:W-:Y:S04]  /*12a0*/  STG.E desc[UR36][R20.64+-0x14], R53 ;  /* 0xffffec3514007986 */ /* 0x008fe8000c101924 */
[----:B------:R-:W3:Y:S04]  /*12b0*/  LDG.E R30, desc[UR36][R34.64+-0x18] ;  /* 0xffffe824221e7981 */ /* 0x000ee8000c1e1900 */
[----:B---3--:R-:W-:Y:S04]  /*12c0*/  STG.E desc[UR36][R20.64+-0x18], R30 ;  /* 0xffffe81e14007986 */ /* 0x008fe8000c101924 */
[----:B-1----:R-:W3:Y:S01]  /*12d0*/  LDG.E R31, desc[UR36][R34.64+-0x1c] ;  /* 0xffffe424221f7981 */ /* 0x002ee2000c1e1900 */
[----:B------:R-:W-:-:S02]  /*12e0*/  IADD3 R46, P4, PT, R34, -0x20, RZ ;  /* 0xffffffe0222e7810 */ /* 0x000fc40007f9e0ff */
[----:B------:R-:W-:Y:S01]  /*12f0*/  IADD3 R42, P5, PT, R20, -0x20, RZ ;  /* 0xffffffe0142a7810 */ /* 0x000fe20007fbe0ff */
[----:B---3--:R-:W-:Y:S04]  /*1300*/  STG.E desc[UR36][R20.64+-0x1c], R31 ;  /* 0xffffe41f14007986 */ /* 0x008fe8000c101924 */
[----:B--2---:R1:W2:Y:S01]  /*1310*/  LDG.E R43, desc[UR36][R34.64+-0x20] ;  /* 0xffffe024222b7981 */ /* 0x0042a2000c1e1900 */
[----:B0-----:R-:W-:Y:S02]  /*1320*/  IADD3.X R51, PT, PT, R35, -0x1, RZ, P4, !PT ;  /* 0xffffffff23337810 */ /* 0x001fe400027fe4ff */
[----:B------:R-:W-:Y:S02]  /*1330*/  IADD3.X R49, PT, PT, R21, -0x1, RZ, P5, !PT ;  /* 0xffffffff15317810 */ /* 0x000fe40002ffe4ff */
[----:B------:R-:W-:-:S02]  /*1340*/  IADD3 R47, P3, PT, R47, -0x20, RZ ;  /* 0xffffffe02f2f7810 */ /* 0x000fc40007f7e0ff */
[----:B------:R-:W-:Y:S02]  /*1350*/  PLOP3.LUT P0, PT, PT, PT, PT, 0x8, 0x80 ;  /* 0x000000000080781c */ /* 0x000fe40003f0e170 */
[----:B------:R-:W-:Y:S01]  /*1360*/  IADD3.X R44, PT, PT, R44, -0x1, RZ, P3, !PT ;  /* 0xffffffff2c2c7810 */ /* 0x000fe20001ffe4ff */
[----:B-1----:R-:W-:Y:S02]  /*1370*/  IMAD.MOV.U32 R34, RZ, RZ, R46 ;  /* 0x000000ffff227224 */ /* 0x002fe400078e002e */
[----:B------:R-:W-:Y:S01]  /*1380*/  IMAD.MOV.U32 R35, RZ, RZ, R51 ;  /* 0x000000ffff237224 */ /* 0x000fe200078e0033 */
[----:B--2---:R0:W-:Y:S02]  /*1390*/  STG.E desc[UR36][R20.64+-0x20], R43 ;  /* 0xffffe02b14007986 */ /* 0x0041e4000c101924 */
[----:B0-----:R-:W-:Y:S02]  /*13a0*/  IMAD.MOV.U32 R20, RZ, RZ, R42 ;  /* 0x000000ffff147224 */ /* 0x001fe400078e002a */
[----:B------:R-:W-:-:S07]  /*13b0*/  IMAD.MOV.U32 R21, RZ, RZ, R49 ;  /* 0x000000ffff157224 */ /* 0x000fce00078e0031 */
.L_x_28:
[----:B------:R-:W-:Y:S05]  /*13c0*/  BSYNC.RECONVERGENT B5 ;  /* 0x0000000000057941 */ /* 0x000fea0003800200 */
.L_x_27:
[----:B------:R-:W-:-:S04]  /*13d0*/  ISETP.NE.U32.AND P3, PT, R47, R4, PT ;  /* 0x000000042f00720c */ /* 0x000fc80003f65070 */
[----:B------:R-:W-:-:S13]  /*13e0*/  ISETP.NE.OR.EX P0, PT, R44, R5, P0, P3 ;  /* 0x000000052c00720c */ /* 0x000fda0000705730 */
[----:B------:R-:W-:Y:S05]  /*13f0*/  @!P0 BREAK.RELIABLE B3 ;  /* 0x0000000000038942 */ /* 0x000fea0003800100 */
[----:B------:R-:W-:Y:S05]  /*1400*/  @!P0 BRA `(.L_x_21) ;  /* 0x0000000000588947 */ /* 0x000fea0003800000 */
.L_x_23:
[----:B------:R-:W-:Y:S05]  /*1410*/  BSYNC.RELIABLE B3 ;  /* 0x0000000000037941 */ /* 0x000fea0003800100 */
.L_x_22:
[----:B-1----:R-:W2:Y:S04]  /*1420*/  LDG.E R31, desc[UR36][R34.64+-0x4] ;  /* 0xfffffc24221f7981 */ /* 0x002ea8000c1e1900 */
[----:B--2---:R-:W-:Y:S04]  /*1430*/  STG.E desc[UR36][R20.64+-0x4], R31 ;  /* 0xfffffc1f14007986 */ /* 0x004fe8000c101924 */
[----:B------:R-:W2:Y:S04]  /*1440*/  LDG.E R43, desc[UR36][R34.64+-0x8] ;  /* 0xfffff824222b7981 */ /* 0x000ea8000c1e1900 */
[----:B--2---:R1:W-:Y:S04]  /*1450*/  STG.E desc[UR36][R20.64+-0x8], R43 ;  /* 0xfffff82b14007986 */ /* 0x0043e8000c101924 */
[----:B0-----:R-:W2:Y:S01]  /*1460*/  LDG.E R49, desc[UR36][R34.64+-0xc] ;  /* 0xfffff42422317981 */ /* 0x001ea2000c1e1900 */
[----:B------:R-:W-:-:S04]  /*1470*/  IADD3 R47, P0, PT, R47, -0x10, RZ ;  /* 0xfffffff02f2f7810 */ /* 0x000fc80007f1e0ff */
[----:B------:R-:W-:Y:S02]  /*1480*/  IADD3.X R44, PT, PT, R44, -0x1, RZ, P0, !PT ;  /* 0xffffffff2c2c7810 */ /* 0x000fe400007fe4ff */
[----:B------:R-:W-:-:S04]  /*1490*/  ISETP.NE.U32.AND P0, PT, R4, R47, PT ;  /* 0x0000002f0400720c */ /* 0x000fc80003f05070 */
[----:B------:R-:W-:Y:S01]  /*14a0*/  ISETP.NE.AND.EX P0, PT, R5, R44, PT, P0 ;  /* 0x0000002c0500720c */ /* 0x000fe20003f05300 */
[----:B--2---:R-:W-:Y:S04]  /*14b0*/  STG.E desc[UR36][R20.64+-0xc], R49 ;  /* 0xfffff43114007986 */ /* 0x004fe8000c101924 */
[----:B------:R0:W2:Y:S01]  /*14c0*/  LDG.E R51, desc[UR36][R34.64+-0x10] ;  /* 0xfffff02422337981 */ /* 0x0000a2000c1e1900 */
[----:B------:R-:W-:Y:S02]  /*14d0*/  IADD3 R42, P3, PT, R34, -0x10, RZ ;  /* 0xfffffff0222a7810 */ /* 0x000fe40007f7e0ff */
[----:B------:R-:W-:Y:S02]  /*14e0*/  IADD3 R30, P4, PT, R20, -0x10, RZ ;  /* 0xfffffff0141e7810 */ /* 0x000fe40007f9e0ff */
[----:B-1----:R-:W-:-:S02]  /*14f0*/  IADD3.X R43, PT, PT, R35, -0x1, RZ, P3, !PT ;  /* 0xffffffff232b7810 */ /* 0x002fc40001ffe4ff */
[----:B------:R-:W-:Y:S01]  /*1500*/  IADD3.X R31, PT, PT, R21, -0x1, RZ, P4, !PT ;  /* 0xffffffff151f7810 */ /* 0x000fe200027fe4ff */
[----:B0-----:R-:W-:Y:S02]  /*1510*/  IMAD.MOV.U32 R34, RZ, RZ, R42 ;  /* 0x000000ffff227224 */ /* 0x001fe400078e002a */
[----:B------:R-:W-:Y:S01]  /*1520*/  IMAD.MOV.U32 R35, RZ, RZ, R43 ;  /* 0x000000ffff237224 */ /* 0x000fe200078e002b */
[----:B--2---:R0:W-:Y:S02]  /*1530*/  STG.E desc[UR36][R20.64+-0x10], R51 ;  /* 0xfffff03314007986 */ /* 0x0041e4000c101924 */
[----:B0-----:R-:W-:Y:S02]  /*1540*/  IMAD.MOV.U32 R20, RZ, RZ, R30 ;  /* 0x000000ffff147224 */ /* 0x001fe400078e001e */
[----:B------:R-:W-:Y:S01]  /*1550*/  IMAD.MOV.U32 R21, RZ, RZ, R31 ;  /* 0x000000ffff157224 */ /* 0x000fe200078e001f */
[----:B------:R-:W-:Y:S06]  /*1560*/  @P0 BRA `(.L_x_22) ;  /* 0xfffffffc00ac0947 */ /* 0x000fec000383ffff */
.L_x_21:
[----:B------:R-:W-:Y:S05]  /*1570*/  BSYNC.RECONVERGENT B4 ;  /* 0x0000000000047941 */ /* 0x000fea0003800200 */
.L_x_20:
[----:B0-----:R-:W-:Y:S01]  /*1580*/  IADD3 R20, P0, PT, R28, 0x8, RZ ;  /* 0x000000081c147810 */ /* 0x001fe20007f1e0ff */
[----:B------:R-:W-:Y:S01]  /*1590*/  BSSY.RECONVERGENT B3, `(.L_x_29) ;  /* 0x0000026000037945 */ /* 0x000fe20003800200 */
[----:B------:R-:W-:Y:S02]  /*15a0*/  VIADD R43, R14, 0x4 ;  /* 0x000000040e2b7836 */ /* 0x000fe40000000000 */
[----:B------:R-:W-:Y:S02]  /*15b0*/  IMAD.MOV.U32 R35, RZ, RZ, R40 ;  /* 0x000000ffff237224 */ /* 0x000fe400078e0028 */
[----:B------:R-:W-:Y:S02]  /*15c0*/  IMAD.X R21, RZ, RZ, R29, P0 ;  /* 0x000000ffff157224 */ /* 0x000fe400000e061d */
[----:B-1----:R-:W-:Y:S02]  /*15d0*/  IMAD.MOV.U32 R30, RZ, RZ, R24 ;  /* 0x000000ffff1e7224 */ /* 0x002fe400078e0018 */
[----:B------:R-:W-:Y:S01]  /*15e0*/  IMAD.MOV.U32 R31, RZ, RZ, R25 ;  /* 0x000000ffff1f7224 */ /* 0x000fe200078e0019 */
[----:B------:R-:W-:Y:S06]  /*15f0*/  @!P1 BRA `(.L_x_30) ;  /* 0x00000000007c9947 */ /* 0x000fec0003800000 */
[----:B------:R-:W2:Y:S01]  /*1600*/  LDG.E R47, desc[UR36][R28.64] ;  /* 0x000000241c2f7981 */ /* 0x000ea2000c1e1900 */
[----:B------:R-:W-:Y:S01]  /*1610*/  ISETP.NE.U32.AND P0, PT, R45, RZ, PT ;  /* 0x000000ff2d00720c */ /* 0x000fe20003f05070 */
[----:B------:R-:W-:Y:S02]  /*1620*/  IMAD.MOV.U32 R20, RZ, RZ, R24 ;  /* 0x000000ffff147224 */ /* 0x000fe400078e0018 */
[----:B------:R-:W-:Y:S01]  /*1630*/  IMAD.MOV.U32 R21, RZ, RZ, R25 ;  /* 0x000000ffff157224 */ /* 0x000fe200078e0019 */
[----:B------:R-:W-:Y:S01]  /*1640*/  ISETP.NE.AND.EX P0, PT, RZ, RZ, PT, P0 ;  /* 0x000000ffff00720c */ /* 0x000fe20003f05300 */
[----:B------:R-:W-:Y:S02]  /*1650*/  IMAD.MOV.U32 R43, RZ, RZ, R14 ;  /* 0x000000ffff2b7224 */ /* 0x000fe400078e000e */
[----:B------:R-:W-:Y:S02]  /*1660*/  IMAD.MOV.U32 R35, RZ, RZ, R41 ;  /* 0x000000ffff237224 */ /* 0x000fe400078e0029 */
[----:B------:R-:W-:-:S02]  /*1670*/  IMAD.MOV.U32 R30, RZ, RZ, R28 ;  /* 0x000000ffff1e7224 */ /* 0x000fc400078e001c */
[----:B------:R-:W-:Y:S01]  /*1680*/  IMAD.MOV.U32 R31, RZ, RZ, R29 ;  /* 0x000000ffff1f7224 */ /* 0x000fe200078e001d */
[----:B--2---:R0:W-:Y:S05]  /*1690*/  STG.E desc[UR36][R28.64+0x4], R47 ;  /* 0x0000042f1c007986 */ /* 0x0041ea000c101924 */
[----:B------:R-:W-:Y:S05]  /*16a0*/  @!P0 BRA `(.L_x_30) ;  /* 0x0000000000508947 */ /* 0x000fea0003800000 */
[----:B------:R-:W-:Y:S02]  /*16b0*/  ISETP.NE.U32.AND P0, PT, R45, 0x1, PT ;  /* 0x000000012d00780c */ /* 0x000fe40003f05070 */
[----:B------:R-:W2:Y:S02]  /*16c0*/  LDG.E R45, desc[UR36][R28.64+-0x4] ;  /* 0xfffffc241c2d7981 */ /* 0x000ea4000c1e1900 */
[----:B------:R-:W-:-:S13]  /*16d0*/  ISETP.NE.AND.EX P0, PT, RZ, RZ, PT, P0 ;  /* 0x000000ffff00720c */ /* 0x000fda0003f05300 */
[----:B0-----:R-:W3:Y:S01]  /*16e0*/  @P0 LDG.E R47, desc[UR36][R28.64+-0x8] ;  /* 0xfffff8241c2f0981 */ /* 0x001ee2000c1e1900 */
[----:B------:R-:W-:Y:S02]  /*16f0*/  IADD3 R30, P3, PT, R28, -0x4, RZ ;  /* 0xfffffffc1c1e7810 */ /* 0x000fe40007f7e0ff */
[----:B------:R-:W-:Y:S02]  /*1700*/  IADD3 R43, P1, PT, R14, -0x4, RZ ;  /* 0xfffffffc0e2b7810 */ /* 0x000fe40007f3e0ff */
[----:B------:R-:W-:Y:S02]  /*1710*/  IADD3.X R31, PT, PT, R29, -0x1, RZ, P3, !PT ;  /* 0xffffffff1d1f7810 */ /* 0x000fe40001ffe4ff */
[----:B------:R-:W-:Y:S02]  /*1720*/  @P0 IADD3 R34, P3, PT, R28, -0x8, RZ ;  /* 0xfffffff81c220810 */ /* 0x000fe40007f7e0ff */
[----:B------:R-:W-:Y:S02]  /*1730*/  IADD3.X R35, PT, PT, R41, -0x1, RZ, P1, !PT ;  /* 0xffffffff29237810 */ /* 0x000fe40000ffe4ff */
[----:B------:R-:W-:-:S02]  /*1740*/  @P0 IADD3.X R49, PT, PT, R29, -0x1, RZ, P3, !PT ;  /* 0xffffffff1d310810 */ /* 0x000fc40001ffe4ff */
[----:B------:R-:W-:Y:S01]  /*1750*/  @P0 IADD3 R43, P1, PT, R14, -0x8, RZ ;  /* 0xfffffff80e2b0810 */ /* 0x000fe20007f3e0ff */
[----:B------:R-:W-:Y:S02]  /*1760*/  IMAD.MOV.U32 R20, RZ, RZ, R28 ;  /* 0x000000ffff147224 */ /* 0x000fe400078e001c */
[----:B------:R-:W-:Y:S01]  /*1770*/  IMAD.MOV.U32 R21, RZ, RZ, R29 ;  /* 0x000000ffff157224 */ /* 0x000fe200078e001d */
[----:B------:R-:W-:Y:S01]  /*1780*/  @P0 IADD3.X R35, PT, PT, R41, -0x1, RZ, P1, !PT ;  /* 0xffffffff29230810 */ /* 0x000fe20000ffe4ff */
[----:B------:R-:W-:Y:S02]  /*1790*/  @P0 IMAD.MOV.U32 R20, RZ, RZ, R30 ;  /* 0x000000ffff140224 */ /* 0x000fe400078e001e */
[----:B------:R-:W-:Y:S02]  /*17a0*/  @P0 IMAD.MOV.U32 R21, RZ, RZ, R31 ;  /* 0x000000ffff150224 */ /* 0x000fe400078e001f */
[----:B------:R-:W-:Y:S02]  /*17b0*/  @P0 IMAD.MOV.U32 R30, RZ, RZ, R34 ;  /* 0x000000ffff1e0224 */ /* 0x000fe400078e0022 */
[----:B------:R-:W-:Y:S01]  /*17c0*/  @P0 IMAD.MOV.U32 R31, RZ, RZ, R49 ;  /* 0x000000ffff1f0224 */ /* 0x000fe200078e0031 */
[----:B--2---:R1:W-:Y:S04]  /*17d0*/  STG.E desc[UR36][R28.64], R45 ;  /* 0x0000002d1c007986 */ /* 0x0043e8000c101924 */
[----:B---3--:R1:W-:Y:S02]  /*17e0*/  @P0 STG.E desc[UR36][R28.64+-0x4], R47 ;  /* 0xfffffc2f1c000986 */ /* 0x0083e4000c101924 */
.L_x_30:
[----:B------:R-:W-:Y:S05]  /*17f0*/  BSYNC.RECONVERGENT B3 ;  /* 0x0000000000037941 */ /* 0x000fea0003800200 */
.L_x_29:
[----:B------:R-:W-:Y:S04]  /*1800*/  BSSY.RECONVERGENT B4, `(.L_x_31) ;  /* 0x000007a000047945 */ /* 0x000fe80003800200 */
[----:B------:R-:W-:Y:S05]  /*1810*/  @!P2 BRA `(.L_x_32) ;  /* 0x0000000400e0a947 */ /* 0x000fea0003800000 */
[----:B------:R-:W-:Y:S01]  /*1820*/  ISETP.GT.U32.AND P0, PT, R43, R6, PT ;  /* 0x000000062b00720c */ /* 0x000fe20003f04070 */
[----:B------:R-:W-:Y:S03]  /*1830*/  BSSY.RELIABLE B3, `(.L_x_33) ;  /* 0x0000061000037945 */ /* 0x000fe60003800100 */
[----:B------:R-:W-:-:S13]  /*1840*/  ISETP.GT.AND.EX P0, PT, R35, R8, PT, P0 ;  /* 0x000000082300720c */ /* 0x000fda0003f04300 */
[----:B------:R-:W-:Y:S05]  /*1850*/  @!P0 BRA `(.L_x_34) ;  /* 0x0000000400788947 */ /* 0x000fea0003800000 */
[----:B01----:R-:W-:Y:S01]  /*1860*/  IADD3 R28, P0, PT, -R6, R43, RZ ;  /* 0x0000002b061c7210 */ /* 0x003fe20007f1e1ff */
        /* <DEDUP_REMOVED lines=9> */
.L_x_37:
[----:B------:R-:W2:Y:S04]  /*1900*/  LDG.E R29, desc[UR36][R30.64+-0x4] ;  /* 0xfffffc241e1d7981 */ /* 0x000ea8000c1e1900 */
[----:B--2---:R0:W-:Y:S04]  /*1910*/  STG.E desc[UR36][R20.64+-0x4], R29 ;  /* 0xfffffc1d14007986 */ /* 0x0041e8000c101924 */
[----:B------:R-:W2:Y:S04]  /*1920*/  LDG.E R41, desc[UR36][R30.64+-0x8] ;  /* 0xfffff8241e297981 */ /* 0x000ea8000c1e1900 */
        /* <DEDUP_REMOVED lines=9> */
[----:B0-----:R-:W3:Y:S04]  /*19c0*/  LDG.E R29, desc[UR36][R30.64+-0x1c] ;  /* 0xffffe4241e1d7981 */ /* 0x001ee8000c1e1900 */
[----:B---3--:R0:W-:Y:S04]  /*19d0*/  STG.E desc[UR36][R20.64+-0x1c], R29 ;  /* 0xffffe41d14007986 */ /* 0x0081e8000c101924 */
[----:B-1----:R-:W3:Y:S04]  /*19e0*/  LDG.E R41, desc[UR36][R30.64+-0x20] ;  /* 0xffffe0241e297981 */ /* 0x002ee8000c1e1900 */
        /* <DEDUP_REMOVED lines=8> */
[----:B--2---:R-:W-:Y:S04]  /*1a70*/  STG.E desc[UR36][R20.64+-0x30], R51 ;  /* 0xffffd03314007986 */ /* 0x004fe8000c101924 */
[----:B0-----:R-:W2:Y:S04]  /*1a80*/  LDG.E R29, desc[UR36][R30.64+-0x34] ;  /* 0xffffcc241e1d7981 */ /* 0x001ea8000c1e1900 */
[----:B--2---:R0:W-:Y:S04]  /*1a90*/  STG.E desc[UR36][R20.64+-0x34], R29 ;  /* 0xffffcc1d14007986 */ /* 0x0041e8000c101924 */
[----:B-1----:R-:W2:Y:S04]  /*1aa0*/  LDG.E R41, desc[UR36][R30.64+-0x38] ;  /* 0xffffc8241e297981 */ /* 0x002ea8000c1e1900 */
[----:B--2---:R1:W-:Y:S04]  /*1ab0*/  STG.E desc[UR36][R20.64+-0x38], R41 ;  /* 0xffffc82914007986 */ /* 0x0043e8000c101924 */
[----:B---3--:R-:W2:Y:S01]  /*1ac0*/  LDG.E R45, desc[UR36][R30.64+-0x3c] ;  /* 0xffffc4241e2d7981 */ /* 0x008ea2000c1e1900 */
[----:B------:R-:W-:-:S04]  /*1ad0*/  IADD3 R43, P1, PT, R43, -0x40, RZ ;  /* 0xffffffc02b2b7810 */ /* 0x000fc80007f3e0ff */
[----:B------:R-:W-:Y:S02]  /*1ae0*/  IADD3.X R35, PT, PT, R35, -0x1, RZ, P1, !PT ;  /* 0xffffffff23237810 */ /* 0x000fe40000ffe4ff */
[----:B------:R-:W-:-:S04]  /*1af0*/  ISETP.GT.U32.AND P1, PT, R43, R34, PT ;  /* 0x000000222b00720c */ /* 0x000fc80003f24070 */
[----:B------:R-:W-:Y:S01]  /*1b00*/  ISETP.GT.AND.EX P1, PT, R35, R28, PT, P1 ;  /* 0x0000001c2300720c */ /* 0x000fe20003f24310 */
[----:B--2---:R-:W-:Y:S04]  /*1b10*/  STG.E desc[UR36][R20.64+-0x3c], R45 ;  /* 0xffffc42d14007986 */ /* 0x004fe8000c101924 */
[----:B----4-:R2:W3:Y:S01]  /*1b20*/  LDG.E R47, desc[UR36][R30.64+-0x40] ;  /* 0xffffc0241e2f7981 */ /* 0x0104e2000c1e1900 */
[----:B------:R-:W-:Y:S02]  /*1b30*/  IADD3 R44, P2, PT, R30, -0x40, RZ ;  /* 0xffffffc01e2c7810 */ /* 0x000fe40007f5e0ff */
[----:B0-----:R-:W-:Y:S02]  /*1b40*/  IADD3 R29, P3, PT, R20, -0x40, RZ ;  /* 0xffffffc0141d7810 */ /* 0x001fe40007f7e0ff */
[----:B-1----:R-:W-:-:S02]  /*1b50*/  IADD3.X R41, PT, PT, R31, -0x1, RZ, P2, !PT ;  /* 0xffffffff1f297810 */ /* 0x002fc400017fe4ff */
[----:B------:R-:W-:Y:S01]  /*1b60*/  IADD3.X R42, PT, PT, R21, -0x1, RZ, P3, !PT ;  /* 0xffffffff152a7810 */ /* 0x000fe20001ffe4ff */
[----:B--2---:R-:W-:Y:S02]  /*1b70*/  IMAD.MOV.U32 R30, RZ, RZ, R44 ;  /* 0x000000ffff1e7224 */ /* 0x004fe400078e002c */
[----:B------:R-:W-:Y:S01]  /*1b80*/  IMAD.MOV.U32 R31, RZ, RZ, R41 ;  /* 0x000000ffff1f7224 */ /* 0x000fe200078e0029 */
[----:B---3--:R0:W-:Y:S02]  /*1b90*/  STG.E desc[UR36][R20.64+-0x40], R47 ;  /* 0xffffc02f14007986 */ /* 0x0081e4000c101924 */
[----:B0-----:R-:W-:Y:S02]  /*1ba0*/  IMAD.MOV.U32 R20, RZ, RZ, R29 ;  /* 0x000000ffff147224 */ /* 0x001fe400078e001d */
[----:B------:R-:W-:Y:S01]  /*1bb0*/  IMAD.MOV.U32 R21, RZ, RZ, R42 ;  /* 0x000000ffff157224 */ /* 0x000fe200078e002a */
[----:B------:R-:W-:Y:S06]  /*1bc0*/  @P1 BRA `(.L_x_37) ;  /* 0xfffffffc004c1947 */ /* 0x000fec000383ffff */
.L_x_36:
[----:B------:R-:W-:Y:S05]  /*1bd0*/  BSYNC.RECONVERGENT B5 ;  /* 0x0000000000057941 */ /* 0x000fea0003800200 */
.L_x_35:
        /* <DEDUP_REMOVED lines=10> */
[----:B------:R-:W2:Y:S04]  /*1c80*/  LDG.E R45, desc[UR36][R30.64+-0xc] ;  /* 0xfffff4241e2d7981 */ /* 0x000ea8000c1e1900 */
[----:B--2---:R-:W-:Y:S04]  /*1c90*/  STG.E desc[UR36][R20.64+-0xc], R45 ;  /* 0xfffff42d14007986 */ /* 0x004fe8000c101924 */
[----:B------:R-:W2:Y:S04]  /*1ca0*/  LDG.E R47, desc[UR36][R30.64+-0x10] ;  /* 0xfffff0241e2f7981 */ /* 0x000ea8000c1e1900 */
[----:B--2---:R2:W-:Y:S04]  /*1cb0*/  STG.E desc[UR36][R20.64+-0x10], R47 ;  /* 0xfffff02f14007986 */ /* 0x0045e8000c101924 */
[----:B------:R-:W3:Y:S04]  /*1cc0*/  LDG.E R49, desc[UR36][R30.64+-0x14] ;  /* 0xffffec241e317981 */ /* 0x000ee8000c1e1900 */
[----:B---3--:R-:W-:Y:S04]  /*1cd0*/  STG.E desc[UR36][R20.64+-0x14], R49 ;  /* 0xffffec3114007986 */ /* 0x008fe8000c101924 */
[----:B------:R-:W3:Y:S04]  /*1ce0*/  LDG.E R51, desc[UR36][R30.64+-0x18] ;  /* 0xffffe8241e337981 */ /* 0x000ee8000c1e1900 */
[----:B---3--:R-:W-:Y:S04]  /*1cf0*/  STG.E desc[UR36][R20.64+-0x18], R51 ;  /* 0xffffe83314007986 */ /* 0x008fe8000c101924 */
[----:B0-----:R-:W3:Y:S01]  /*1d00*/  LDG.E R29, desc[UR36][R30.64+-0x1c] ;  /* 0xffffe4241e1d7981 */ /* 0x001ee2000c1e1900 */
[----:B------:R-:W-:-:S02]  /*1d10*/  IADD3 R34, P2, PT, R30, -0x20, RZ ;  /* 0xffffffe01e227810 */ /* 0x000fc40007f5e0ff */
[----:B------:R-:W-:Y:S01]  /*1d20*/  IADD3 R28, P3, PT, R20, -0x20, RZ ;  /* 0xffffffe0141c7810 */ /* 0x000fe20007f7e0ff */
[----:B---3--:R-:W-:Y:S04]  /*1d30*/  STG.E desc[UR36][R20.64+-0x1c], R29 ;  /* 0xffffe41d14007986 */ /* 0x008fe8000c101924 */
[----:B-1----:R0:W3:Y:S01]  /*1d40*/  LDG.E R41, desc[UR36][R30.64+-0x20] ;  /* 0xffffe0241e297981 */ /* 0x0020e2000c1e1900 */
[----:B--2---:R-:W-:Y:S02]  /*1d50*/  IADD3.X R47, PT, PT, R31, -0x1, RZ, P2, !PT ;  /* 0xffffffff1f2f7810 */ /* 0x004fe400017fe4ff */
[----:B------:R-:W-:Y:S02]  /*1d60*/  IADD3.X R45, PT, PT, R21, -0x1, RZ, P3, !PT ;  /* 0xffffffff152d7810 */ /* 0x000fe40001ffe4ff */
[----:B------:R-:W-:-:S02]  /*1d70*/  IADD3 R43, P1, PT, R43, -0x20, RZ ;  /* 0xffffffe02b2b7810 */ /* 0x000fc40007f3e0ff */
[----:B------:R-:W-:Y:S02]  /*1d80*/  PLOP3.LUT P0, PT, PT, PT, PT, 0x8, 0x80 ;  /* 0x000000000080781c */ /* 0x000fe40003f0e170 */
[----:B------:R-:W-:Y:S01]  /*1d90*/  IADD3.X R35, PT, PT, R35, -0x1, RZ, P1, !PT ;  /* 0xffffffff23237810 */ /* 0x000fe20000ffe4ff */
[----:B0-----:R-:W-:Y:S02]  /*1da0*/  IMAD.MOV.U32 R30, RZ, RZ, R34 ;  /* 0x000000ffff1e7224 */ /* 0x001fe400078e0022 */
[----:B------:R-:W-:Y:S01]  /*1db0*/  IMAD.MOV.U32 R31, RZ, RZ, R47 ;  /* 0x000000ffff1f7224 */ /* 0x000fe200078e002f */
[----:B---3--:R0:W-:Y:S02]  /*1dc0*/  STG.E desc[UR36][R20.64+-0x20], R41 ;  /* 0xffffe02914007986 */ /* 0x0081e4000c101924 */
[----:B0-----:R-:W-:Y:S02]  /*1dd0*/  IMAD.MOV.U32 R20, RZ, RZ, R28 ;  /* 0x000000ffff147224 */ /* 0x001fe400078e001c */
[----:B------:R-:W-:-:S07]  /*1de0*/  IMAD.MOV.U32 R21, RZ, RZ, R45 ;  /* 0x000000ffff157224 */ /* 0x000fce00078e002d */
.L_x_39:
[----:B------:R-:W-:Y:S05]  /*1df0*/  BSYNC.RECONVERGENT B5 ;  /* 0x0000000000057941 */ /* 0x000fea0003800200 */
.L_x_38:
[----:B------:R-:W-:-:S04]  /*1e00*/  ISETP.NE.U32.AND P1, PT, R43, R6, PT ;  /* 0x000000062b00720c */ /* 0x000fc80003f25070 */
[----:B------:R-:W-:-:S13]  /*1e10*/  ISETP.NE.OR.EX P0, PT, R35, R8, P0, P1 ;  /* 0x000000082300720c */ /* 0x000fda0000705710 */
[----:B------:R-:W-:Y:S05]  /*1e20*/  @!P0 BREAK.RELIABLE B3 ;  /* 0x0000000000038942 */ /* 0x000fea0003800100 */
[----:B------:R-:W-:Y:S05]  /*1e30*/  @!P0 BRA `(.L_x_32) ;  /* 0x0000000000588947 */ /* 0x000fea0003800000 */
.L_x_34:
[----:B------:R-:W-:Y:S05]  /*1e40*/  BSYNC.RELIABLE B3 ;  /* 0x0000000000037941 */ /* 0x000fea0003800100 */
.L_x_33:
[----:B01----:R-:W2:Y:S04]  /*1e50*/  LDG.E R29, desc[UR36][R30.64+-0x4] ;  /* 0xfffffc241e1d7981 */ /* 0x003ea8000c1e1900 */
[----:B--2---:R-:W-:Y:S04]  /*1e60*/  STG.E desc[UR36][R20.64+-0x4], R29 ;  /* 0xfffffc1d14007986 */ /* 0x004fe8000c101924 */
[----:B------:R-:W2:Y:S04]  /*1e70*/  LDG.E R41, desc[UR36][R30.64+-0x8] ;  /* 0xfffff8241e297981 */ /* 0x000ea8000c1e1900 */
[----:B--2---:R0:W-:Y:S04]  /*1e80*/  STG.E desc[UR36][R20.64+-0x8], R41 ;  /* 0xfffff82914007986 */ /* 0x0041e8000c101924 */
[----:B------:R-:W2:Y:S01]  /*1e90*/  LDG.E R45, desc[UR36][R30.64+-0xc] ;  /* 0xfffff4241e2d7981 */ /* 0x000ea2000c1e1900 */
        /* <DEDUP_REMOVED lines=8> */
[----:B0-----:R-:W-:-:S02]  /*1f20*/  IADD3.X R41, PT, PT, R31, -0x1, RZ, P1, !PT ;  /* 0xffffffff1f297810 */ /* 0x001fc40000ffe4ff */
[----:B------:R-:W-:Y:S01]  /*1f30*/  IADD3.X R29, PT, PT, R21, -0x1, RZ, P2, !PT ;  /* 0xffffffff151d7810 */ /* 0x000fe200017fe4ff */
[----:B-1----:R-:W-:Y:S02]  /*1f40*/  IMAD.MOV.U32 R30, RZ, RZ, R34 ;  /* 0x000000ffff1e7224 */ /* 0x002fe400078e0022 */
[----:B------:R-:W-:Y:S01]  /*1f50*/  IMAD.MOV.U32 R31, RZ, RZ, R41 ;  /* 0x000000ffff1f7224 */ /* 0x000fe200078e0029 */
[----:B--2---:R0:W-:Y:S02]  /*1f60*/  STG.E desc[UR36][R20.64+-0x10], R47 ;  /* 0xfffff02f14007986 */ /* 0x0041e4000c101924 */
[----:B0-----:R-:W-:Y:S02]  /*1f70*/  IMAD.MOV.U32 R20, RZ, RZ, R28 ;  /* 0x000000ffff147224 */ /* 0x001fe400078e001c */
[----:B------:R-:W-:Y:S01]  /*1f80*/  IMAD.MOV.U32 R21, RZ, RZ, R29 ;  /* 0x000000ffff157224 */ /* 0x000fe200078e001d */
[----:B------:R-:W-:Y:S06]  /*1f90*/  @P0 BRA `(.L_x_33) ;  /* 0xfffffffc00ac0947 */ /* 0x000fec000383ffff */
.L_x_32:
[----:B------:R-:W-:Y:S05]  /*1fa0*/  BSYNC.RECONVERGENT B4 ;  /* 0x0000000000047941 */ /* 0x000fea0003800200 */
.L_x_31:
[----:B------:R-:W-:Y:S01]  /*1fb0*/  IMAD.MOV.U32 R20, RZ, RZ, R7 ;  /* 0x000000ffff147224 */ /* 0x000fe200078e0007 */
[----:B------:R2:W-:Y:S01]  /*1fc0*/  STG.E desc[UR36][R32.64], R15 ;  /* 0x0000000f20007986 */ /* 0x0005e2000c101924 */
[----:B------:R-:W-:-:S05]  /*1fd0*/  IMAD.MOV.U32 R21, RZ, RZ, R9 ;  /* 0x000000ffff157224 */ /* 0x000fca00078e0009 */
[----:B-----5:R2:W-:Y:S02]  /*1fe0*/  STG.E desc[UR36][R20.64], R23 ;  /* 0x0000001714007986 */ /* 0x0205e4000c101924 */
.L_x_17:
[----:B------:R-:W-:Y:S05]  /*1ff0*/  BSYNC.RECONVERGENT B0 ;  /* 0x0000000000007941 */ /* 0x000fea0003800200 */
.L_x_12:
[----:B--23--:R-:W-:Y:S01]  /*2000*/  IADD3 R15, P1, PT, R4, 0x80, RZ ;  /* 0x00000080040f7810 */ /* 0x00cfe20007f3e0ff */
[----:B------:R-:W-:Y:S02]  /*2010*/  VIADD R14, R14, 0x4 ;  /* 0x000000040e0e7836 */ /* 0x000fe40000000000 */
[----:B------:R-:W-:Y:S01]  /*2020*/  IMAD.MOV.U32 R43, RZ, RZ, R36 ;  /* 0x000000ffff2b7224 */ /* 0x000fe200078e0024 */
[CC--:B------:R-:W-:Y:S01]  /*2030*/  ISETP.LT.U32.AND P0, PT, R15.reuse, R0.reuse, PT ;  /* 0x000000000f00720c */ /* 0x0c0fe20003f01070 */
[----:B------:R-:W-:Y:S01]  /*2040*/  IMAD.X R20, RZ, RZ, R5, P1 ;  /* 0x000000ffff147224 */ /* 0x000fe200008e0605 */
[----:B------:R-:W-:Y:S01]  /*2050*/  IADD3 R10, P1, PT, R10, 0x4, RZ ;  /* 0x000000040a0a7810 */ /* 0x000fe20007f3e0ff */
[----:B------:R-:W-:Y:S02]  /*2060*/  IMAD.MOV.U32 R42, RZ, RZ, R38 ;  /* 0x000000ffff2a7224 */ /* 0x000fe400078e0026 */
[----:B------:R-:W-:Y:S01]  /*2070*/  IMAD.MOV.U32 R30, RZ, RZ, R37 ;  /* 0x000000ffff1e7224 */ /* 0x000fe200078e0025 */
[-C--:B------:R-:W-:Y:S01]  /*2080*/  ISETP.LT.U32.AND.EX P0, PT, R20, R3.reuse, PT, P0 ;  /* 0x000000031400720c */ /* 0x080fe20003f01100 */
[----:B------:R-:W-:Y:S01]  /*2090*/  IMAD.X R11, RZ, RZ, R11, P1 ;  /* 0x000000ffff0b7224 */ /* 0x000fe200008e060b */
[----:B------:R-:W-:Y:S01]  /*20a0*/  IADD3 R12, P1, PT, R12, 0x1, RZ ;  /* 0x000000010c0c7810 */ /* 0x000fe20007f3e0ff */
[----:B------:R-:W-:Y:S01]  /*20b0*/  IMAD.MOV.U32 R31, RZ, RZ, R39 ;  /* 0x000000ffff1f7224 */ /* 0x000fe200078e0027 */
[----:B------:R-:W-:Y:S01]  /*20c0*/  SEL R15, R15, R0, P0 ;  /* 0x000000000f0f7207 */ /* 0x000fe20000000000 */
[----:B------:R-:W-:Y:S01]  /*20d0*/  IMAD.MOV.U32 R41, RZ, RZ, R40 ;  /* 0x000000ffff297224 */ /* 0x000fe200078e0028 */
[----:B------:R-:W-:Y:S01]  /*20e0*/  SEL R20, R20, R3, P0 ;  /* 0x0000000314147207 */ /* 0x000fe20000000000 */
[----:B------:R-:W-:Y:S01]  /*20f0*/  IMAD.X R13, RZ, RZ, R13, P1 ;  /* 0x000000ffff0d7224 */ /* 0x000fe200008e060d */
[----:B------:R-:W-:-:S04]  /*2100*/  ISETP.NE.U32.AND P0, PT, R10, R15, PT ;  /* 0x0000000f0a00720c */ /* 0x000fc80003f05070 */
[----:B------:R-:W-:-:S13]  /*2110*/  ISETP.NE.AND.EX P0, PT, R11, R20, PT, P0 ;  /* 0x000000140b00720c */ /* 0x000fda0003f05300 */
[----:B------:R-:W-:Y:S05]  /*2120*/  @P0 BRA `(.L_x_40) ;  /* 0xffffffe400980947 */ /* 0x000fea000383ffff */
.L_x_11:
[----:B------:R-:W-:Y:S05]  /*2130*/  BSYNC.RECONVERGENT B1 ;  /* 0x0000000000017941 */ /* 0x000fea0003800200 */
.L_x_10:
[----:B------:R-:W-:Y:S02]  /*2140*/  IADD3 R4, P0, PT, R4, 0x80, RZ ;  /* 0x0000008004047810 */ /* 0x000fe40007f1e0ff */
[----:B------:R-:W-:Y:S02]  /*2150*/  IADD3 R6, P1, PT, R6, 0x80, RZ ;  /* 0x0000008006067810 */ /* 0x000fe40007f3e0ff */
[----:B------:R-:W-:Y:S01]  /*2160*/  IADD3 R7, P2, PT, R7, 0x80, RZ ;  /* 0x0000008007077810 */ /* 0x000fe20007f5e0ff */
[----:B------:R-:W-:Y:S01]  /*2170*/  IMAD.X R5, RZ, RZ, R5, P0 ;  /* 0x000000ffff057224 */ /* 0x000fe200000e0605 */
[----:B------:R-:W-:Y:S01]  /*2180*/  ISETP.GE.U32.AND P0, PT, R4, R0, PT ;  /* 0x000000000400720c */ /* 0x000fe20003f06070 */
[----:B------:R-:W-:Y:S01]  /*2190*/  IMAD.X R8, RZ, RZ, R8, P1 ;  /* 0x000000ffff087224 */ /* 0x000fe200008e0608 */
[----:B------:R-:W-:Y:S01]  /*21a0*/  IADD3 R32, P3, PT, R32, 0x80, RZ ;  /* 0x0000008020207810 */ /* 0x000fe20007f7e0ff */
[----:B------:R-:W-:Y:S01]  /*21b0*/  IMAD.X R9, RZ, RZ, R9, P2 ;  /* 0x000000ffff097224 */ /* 0x000fe200010e0609 */
[----:B------:R-:W-:-:S03]  /*21c0*/  ISETP.GE.U32.AND.EX P0, PT, R5, R3, PT, P0 ;  /* 0x000000030500720c */ /* 0x000fc60003f06100 */
[----:B------:R-:W-:-:S10]  /*21d0*/  IMAD.X R33, RZ, RZ, R33, P3 ;  /* 0x000000ffff217224 */ /* 0x000fd400018e0621 */
[----:B------:R-:W-:Y:S05]  /*21e0*/  @!P0 BRA `(.L_x_41) ;  /* 0xffffffe400148947 */ /* 0x000fea000383ffff */
[----:B------:R-:W-:Y:S05]  /*21f0*/  BSYNC.RECONVERGENT B2 ;  /* 0x0000000000027941 */ /* 0x000fea0003800200 */
.L_x_9:
[----:B------:R-:W2:Y:S02]  /*2200*/  LDCU UR4, c[0x0][0x398] ;  /* 0x00007300ff0477ac */ /* 0x000ea40008000800 */
[----:B--2---:R-:W-:-:S05]  /*2210*/  IMAD.U32 R0, RZ, RZ, UR4 ;  /* 0x00000004ff007e24 */ /* 0x004fca000f8e00ff */
[----:B------:R-:W-:-:S13]  /*2220*/  ISETP.GE.AND P0, PT, R0, 0x21, PT ;  /* 0x000000210000780c */ /* 0x000fda0003f06270 */
[----:B------:R-:W-:Y:S05]  /*2230*/  @!P0 BRA `(.L_x_42) ;  /* 0x00000028006c8947 */ /* 0x000fea0003800000 */
[----:B------:R-:W2:Y:S01]  /*2240*/  LDC R42, c[0x0][0x398] ;  /* 0x0000e600ff2a7b82 */ /* 0x000ea20000000800 */
[----:B------:R-:W3:Y:S01]  /*2250*/  LDCU.64 UR4, c[0x0][0x380] ;  /* 0x00007000ff0477ac */ /* 0x000ee20008000a00 */
[C---:B------:R-:W-:Y:S01]  /*2260*/  IMAD.SHL.U32 R3, R0.reuse, 0x4, RZ ;  /* 0x0000000400037824 */ /* 0x040fe200078e00ff */
[----:B------:R-:W-:Y:S01]  /*2270*/  SHF.L.U64.HI R5, R0, 0x2, R22 ;  /* 0x0000000200057819 */ /* 0x000fe20000010216 */
[----:B------:R-:W-:Y:S01]  /*2280*/  BSSY.RECONVERGENT B1, `(.L_x_43) ;  /* 0x0000182000017945 */ /* 0x000fe20003800200 */
[----:B------:R-:W-:Y:S01]  /*2290*/  PLOP3.LUT P0, PT, PT, PT, PT, 0x8, 0x80 ;  /* 0x000000000080781c */ /* 0x000fe20003f0e170 */
[----:B------:R-:W-:Y:S01]  /*22a0*/  IMAD.MOV.U32 R37, RZ, RZ, 0x20 ;  /* 0x00000020ff257424 */ /* 0x000fe200078e00ff */
[----:B------:R-:W-:Y:S01]  /*22b0*/  IADD3 R38, P1, PT, R2, R3, RZ ;  /* 0x0000000302267210 */ /* 0x000fe20007f3e0ff */
[----:B------:R-:W-:-:S04]  /*22c0*/  IMAD.MOV.U32 R36, RZ, RZ, RZ ;  /* 0x000000ffff247224 */ /* 0x000fc800078e00ff */
[----:B------:R-:W-:Y:S02]  /*22d0*/  IMAD.X R34, R16, 0x1, R5, P1 ;  /* 0x0000000110227824 */ /* 0x000fe400008e0605 */
[----:B--2---:R-:W-:-:S04]  /*22e0*/  IMAD R40, R19, R42, RZ ;  /* 0x0000002a13287224 */ /* 0x004fc800078e02ff */
[----:B------:R-:W-:Y:S01]  /*22f0*/  IMAD.SHL.U32 R41, R40, 0x4, RZ ;  /* 0x0000000428297824 */ /* 0x000fe200078e00ff */
[----:B------:R-:W-:-:S04]  /*2300*/  SHF.R.S32.HI R7, RZ, 0x1f, R40 ;  /* 0x0000001fff077819 */ /* 0x000fc80000011428 */
[----:B---3--:R-:W-:Y:S02]  /*2310*/  IADD3 R4, P3, PT, R41, UR4, RZ ;  /* 0x0000000429047c10 */ /* 0x008fe4000ff7e0ff */
[----:B------:R-:W-:Y:S02]  /*2320*/  SHF.L.U64.HI R40, R40, 0x2, R7 ;  /* 0x0000000228287819 */ /* 0x000fe40000010207 */
[----:B------:R-:W-:Y:S02]  /*2330*/  IADD3 R39, P2, PT, R3, R4, RZ ;  /* 0x0000000403277210 */ /* 0x000fe40007f5e0ff */
[----:B------:R-:W-:-:S05]  /*2340*/  IADD3.X R0, PT, PT, R40, UR5, RZ, P3, !PT ;  /* 0x0000000528007c10 */ /* 0x000fca0009ffe4ff */
[----:B------:R-:W-:-:S07]  /*2350*/  IMAD.X R35, R5, 0x1, R0, P2 ;  /* 0x0000000105237824 */ /* 0x000fce00010e0600 */
.L_x_68:
[----:B------:R-:W-:Y:S01]  /*2360*/  BSSY.RECONVERGENT B0, `(.L_x_44) ;  /* 0x0000169000007945 */ /* 0x000fe20003800200 */
[----:B------:R-:W-:-:S03]  /*2370*/  PLOP3.LUT P1, PT, P0, PT, PT, 0x80, 0x8 ;  /* 0x000000000008781c */ /* 0x000fc6000072f070 */
[----:B01----:R-:W-:Y:S10]  /*2380*/  @P0 BRA `(.L_x_45) ;  /* 0x0000000c00200947 */ /* 0x003ff40003800000 */
[----:B------:R-:W2:Y:S01]  /*2390*/  LDC.64 R4, c[0x0][0x388] ;  /* 0x0000e200ff047b82 */ /* 0x000ea20000000a00 */
[----:B------:R-:W3:Y:S01]  /*23a0*/  LDCU.64 UR4, c[0x0][0x380] ;  /* 0x00007000ff0477ac */ /* 0x000ee20008000a00 */
[----:B------:R-:W-:Y:S01]  /*23b0*/  BSSY.RECONVERGENT B2, `(.L_x_46) ;  /* 0x00000c4000027945 */ /* 0x000fe20003800200 */
[----:B------:R-:W-:Y:S02]  /*23c0*/  IMAD.MOV.U32 R23, RZ, RZ, R26 ;  /* 0x000000ffff177224 */ /* 0x000fe400078e001a */
[----:B------:R-:W-:Y:S02]  /*23d0*/  IMAD.MOV.U32 R22, RZ, RZ, R27 ;  /* 0x000000ffff167224 */ /* 0x000fe400078e001b */
[----:B------:R-:W-:Y:S01]  /*23e0*/  IMAD.MOV.U32 R21, RZ, RZ, R2 ;  /* 0x000000ffff157224 */ /* 0x000fe200078e0002 */
[----:B------:R-:W4:Y:S01]  /*23f0*/  LDC.64 R24, c[0x0][0x380] ;  /* 0x0000e000ff187b82 */ /* 0x000f220000000a00 */
[----:B------:R-:W-:Y:S02]  /*2400*/  IMAD.MOV.U32 R20, RZ, RZ, R16 ;  /* 0x000000ffff147224 */ /* 0x000fe400078e0010 */
[----:B------:R-:W-:-:S02]  /*2410*/  IMAD.MOV.U32 R15, RZ, RZ, R18 ;  /* 0x000000ffff0f7224 */ /* 0x000fc400078e0012 */
[----:B------:R-:W-:Y:S01]  /*2420*/  IMAD.MOV.U32 R14, RZ, RZ, R17 ;  /* 0x000000ffff0e7224 */ /* 0x000fe200078e0011 */
[C---:B---3--:R-:W-:Y:S02]  /*2430*/  IADD3 R6, P2, PT, R41.reuse, UR4, RZ ;  /* 0x0000000429067c10 */ /* 0x048fe4000ff5e0ff */
[----:B--2---:R-:W-:Y:S02]  /*2440*/  IADD3 R33, P3, PT, R41, R4, RZ ;  /* 0x0000000429217210 */ /* 0x004fe40007f7e0ff */
[----:B------:R-:W-:-:S03]  /*2450*/  IADD3.X R4, PT, PT, R40, UR5, RZ, P2, !PT ;  /* 0x0000000528047c10 */ /* 0x000fc600097fe4ff */
[----:B------:R-:W-:-:S08]  /*2460*/  IMAD.X R32, R40, 0x1, R5, P3 ;  /* 0x0000000128207824 */ /* 0x000fd000018e0605 */
.L_x_56:
[----:B0-----:R-:W0:Y:S01]  /*2470*/  LDC R8, c[0x0][0x398] ;  /* 0x0000e600ff087b82 */ /* 0x001e220000000800 */
[----:B----4-:R-:W-:Y:S01]  /*2480*/  IADD3 R5, P2, PT, R41, R24, RZ ;  /* 0x0000001829057210 */ /* 0x010fe20007f5e0ff */
[C---:B------:R-:W-:Y:S01]  /*2490*/  IMAD.SHL.U32 R0, R37.reuse, 0x4, RZ ;  /* 0x0000000425007824 */ /* 0x040fe200078e00ff */
[----:B------:R-:W-:Y:S01]  /*24a0*/  SHF.L.U64.HI R3, R37, 0x2, R36 ;  /* 0x0000000225037819 */ /* 0x000fe20000010224 */
[----:B------:R-:W-:Y:S01]  /*24b0*/  BSSY.RECONVERGENT B3, `(.L_x_47) ;  /* 0x0000054000037945 */ /* 0x000fe20003800200 */
[----:B------:R-:W-:Y:S01]  /*24c0*/  SHF.R.S32.HI R7, RZ, 0x1f, R42 ;  /* 0x0000001fff077819 */ /* 0x000fe2000001142a */
[----:B------:R-:W-:Y:S01]  /*24d0*/  IMAD.X R9, R40, 0x1, R25, P2 ;  /* 0x0000000128097824 */ /* 0x000fe200010e0619 */
[----:B------:R-:W-:Y:S01]  /*24e0*/  IADD3 R13, P2, PT, R0, R23, RZ ;  /* 0x00000017000d7210 */ /* 0x000fe20007f5e0ff */
[----:B------:R-:W-:Y:S02]  /*24f0*/  IMAD.MOV.U32 R30, RZ, RZ, R14 ;  /* 0x000000ffff1e7224 */ /* 0x000fe400078e000e */
[----:B------:R-:W-:-:S02]  /*2500*/  IMAD.MOV.U32 R52, RZ, RZ, R20 ;  /* 0x000000ffff347224 */ /* 0x000fc400078e0014 */
[--C-:B------:R-:W-:Y:S02]  /*2510*/  IMAD.X R12, R3, 0x1, R22.reuse, P2 ;  /* 0x00000001030c7824 */ /* 0x100fe400010e0616 */
[----:B------:R-:W-:Y:S02]  /*2520*/  IMAD.MOV.U32 R43, RZ, RZ, R23 ;  /* 0x000000ffff2b7224 */ /* 0x000fe400078e0017 */
[----:B------:R-:W-:Y:S02]  /*2530*/  IMAD.MOV.U32 R44, RZ, RZ, R22 ;  /* 0x000000ffff2c7224 */ /* 0x000fe400078e0016 */
[----:B-1----:R-:W-:Y:S02]  /*2540*/  IMAD.MOV.U32 R45, RZ, RZ, R33 ;  /* 0x000000ffff2d7224 */ /* 0x002fe400078e0021 */
[----:B------:R-:W-:Y:S01]  /*2550*/  IMAD.MOV.U32 R46, RZ, RZ, R32 ;  /* 0x000000ffff2e7224 */ /* 0x000fe200078e0020 */
[----:B0-----:R-:W-:-:S04]  /*2560*/  LEA R28, P3, R8, R5, 0x2 ;  /* 0x00000005081c7211 */ /* 0x001fc800078610ff */
[----:B------:R-:W-:Y:S02]  /*2570*/  LEA.HI.X R29, R8, R9, R7, 0x2, P3 ;  /* 0x00000009081d7211 */ /* 0x000fe400018f1407 */
[----:B------:R-:W-:Y:S02]  /*2580*/  ISETP.LT.U32.AND P2, PT, R13, R28, PT ;  /* 0x0000001c0d00720c */ /* 0x000fe40003f41070 */
[----:B------:R-:W-:Y:S02]  /*2590*/  IADD3 R9, P4, PT, R6, R0, RZ ;  /* 0x0000000006097210 */ /* 0x000fe40007f9e0ff */
[----:B------:R-:W-:-:S03]  /*25a0*/  ISETP.LT.U32.AND.EX P2, PT, R12, R29, PT, P2 ;  /* 0x0000001d0c00720c */ /* 0x000fc60003f41120 */
[----:B------:R-:W-:Y:S01]  /*25b0*/  IMAD.X R8, R4, 0x1, R3, P4 ;  /* 0x0000000104087824 */ /* 0x000fe200020e0603 */
[----:B------:R-:W-:Y:S02]  /*25c0*/  SEL R11, R13, R28, P2 ;  /* 0x0000001c0d0b7207 */ /* 0x000fe40001000000 */
[-C--:B------:R-:W-:Y:S02]  /*25d0*/  SEL R10, R12, R29.reuse, P2 ;  /* 0x0000001d0c0a7207 */ /* 0x080fe40001000000 */
[----:B------:R-:W-:Y:S01]  /*25e0*/  IADD3 R7, P5, PT, R11, R0, RZ ;  /* 0x000000000b077210 */ /* 0x000fe20007fbe0ff */
[----:B------:R-:W-:Y:S01]  /*25f0*/  IMAD.MOV.U32 R47, RZ, RZ, R11 ;  /* 0x000000ffff2f7224 */ /* 0x000fe200078e000b */
[-C--:B------:R-:W-:Y:S01]  /*2600*/  ISETP.GE.U32.AND P2, PT, R13, R28.reuse, PT ;  /* 0x0000001c0d00720c */ /* 0x080fe20003f46070 */
[----:B------:R-:W-:Y:S01]  /*2610*/  IMAD.MOV.U32 R48, RZ, RZ, R10 ;  /* 0x000000ffff307224 */ /* 0x000fe200078e000a */
[----:B------:R-:W-:Y:S01]  /*2620*/  ISETP.LT.U32.AND P3, PT, R7, R28, PT ;  /* 0x0000001c0700720c */ /* 0x000fe20003f61070 */
[----:B------:R-:W-:Y:S01]  /*2630*/  IMAD.X R5, R10, 0x1, R3, P5 ;  /* 0x000000010a057824 */ /* 0x000fe200028e0603 */
[----:B------:R-:W-:Y:S01]  /*2640*/  ISETP.GE.U32.AND.EX P2, PT, R12, R29, PT, P2 ;  /* 0x0000001d0c00720c */ /* 0x000fe20003f46120 */
[----:B------:R-:W-:-:S02]  /*2650*/  IMAD.MOV.U32 R49, RZ, RZ, R11 ;  /* 0x000000ffff317224 */ /* 0x000fc400078e000b */
[----:B------:R-:W-:Y:S01]  /*2660*/  IMAD.MOV.U32 R50, RZ, RZ, R10 ;  /* 0x000000ffff327224 */ /* 0x000fe200078e000a */
[----:B------:R-:W-:Y:S02]  /*2670*/  ISETP.LT.U32.AND.EX P3, PT, R5, R29, PT, P3 ;  /* 0x0000001d0500720c */ /* 0x000fe40003f61130 */
[----:B------:R-:W-:Y:S02]  /*2680*/  SEL R0, R9, R39, !P2 ;  /* 0x0000002709007207 */ /* 0x000fe40005000000 */
[----:B------:R-:W-:Y:S02]  /*2690*/  SEL R7, R7, R28, P3 ;  /* 0x0000001c07077207 */ /* 0x000fe40001800000 */
[----:B------:R-:W-:Y:S02]  /*26a0*/  SEL R3, R8, R35, !P2 ;  /* 0x0000002308037207 */ /* 0x000fe40005000000 */
[----:B------:R-:W-:Y:S02]  /*26b0*/  SEL R5, R5, R29, P3 ;  /* 0x0000001d05057207 */ /* 0x000fe40001800000 */
[----:B------:R-:W-:-:S02]  /*26c0*/  ISETP.NE.U32.AND P2, PT, R11, R7, PT ;  /* 0x000000070b00720c */ /* 0x000fc40003f45070 */
[----:B------:R-:W-:Y:S02]  /*26d0*/  ISETP.EQ.U32.AND P3, PT, R23, R11, PT ;  /* 0x0000000b1700720c */ /* 0x000fe40003f62070 */
[----:B------:R-:W-:Y:S02]  /*26e0*/  ISETP.NE.AND.EX P2, PT, R10, R5, PT, P2 ;  /* 0x000000050a00720c */ /* 0x000fe40003f45320 */
[----:B------:R-:W-:Y:S01]  /*26f0*/  IADD3 R6, P4, P5, R33, R0, -R6 ;  /* 0x0000000021067210 */ /* 0x000fe20007d9e806 */
[----:B------:R-:W-:Y:S01]  /*2700*/  IMAD.MOV.U32 R0, RZ, RZ, R21 ;  /* 0x000000ffff007224 */ /* 0x000fe200078e0015 */
[----:B------:R-:W-:Y:S02]  /*2710*/  ISETP.EQ.OR.EX P2, PT, R22, R10, !P2, P3 ;  /* 0x0000000a1600720c */ /* 0x000fe40005742730 */
[----:B------:R-:W-:Y:S01]  /*2720*/  IADD3.X R4, PT, PT, R32, R3, ~R4, P4, P5 ;  /* 0x0000000320047210 */ /* 0x000fe200027eac04 */
[----:B------:R-:W-:-:S10]  /*2730*/  IMAD.MOV.U32 R3, RZ, RZ, R15 ;  /* 0x000000ffff037224 */ /* 0x000fd400078e000f */
[----:B------:R-:W-:Y:S05]  /*2740*/  @P2 BRA `(.L_x_48) ;  /* 0x0000000000a82947 */ /* 0x000fea0003800000 */
.L_x_49:
[----:B------:R-:W-:Y:S02]  /*2750*/  IMAD.MOV.U32 R28, RZ, RZ, R49 ;  /* 0x000000ffff1c7224 */ /* 0x000fe400078e0031 */
[----:B------:R-:W-:-:S05]  /*2760*/  IMAD.MOV.U32 R29, RZ, RZ, R50 ;  /* 0x000000ffff1d7224 */ /* 0x000fca00078e0032 */
[----:B------:R0:W2:Y:S02]  /*2770*/  LDG.E R51, desc[UR36][R28.64] ;  /* 0x000000241c337981 */ /* 0x0000a4000c1e1900 */
[----:B0-----:R-:W-:Y:S02]  /*2780*/  IMAD.MOV.U32 R28, RZ, RZ, R43 ;  /* 0x000000ffff1c7224 */ /* 0x001fe400078e002b */
[----:B------:R-:W-:-:S05]  /*2790*/  IMAD.MOV.U32 R29, RZ, RZ, R44 ;  /* 0x000000ffff1d7224 */ /* 0x000fca00078e002c */
[----:B------:R0:W2:Y:S02]  /*27a0*/  LDG.E R31, desc[UR36][R28.64] ;  /* 0x000000241c1f7981 */ /* 0x0000a4000c1e1900 */
[----:B0-----:R-:W-:Y:S02]  /*27b0*/  IMAD.MOV.U32 R28, RZ, RZ, R0 ;  /* 0x000000ffff1c7224 */ /* 0x001fe400078e0000 */
[----:B------:R-:W-:Y:S01]  /*27c0*/  IMAD.MOV.U32 R29, RZ, RZ, R52 ;  /* 0x000000ffff1d7224 */ /* 0x000fe200078e0034 */
[----:B--2---:R-:W-:-:S13]  /*27d0*/  FSETP.GEU.AND P5, PT, R51, R31, PT ;  /* 0x0000001f3300720b */ /* 0x004fda0003fae000 */
[----:B------:R-:W-:Y:S01]  /*27e0*/  @P5 IMAD.MOV.U32 R53, RZ, RZ, R46 ;  /* 0x000000ffff355224 */ /* 0x000fe200078e002e */
[----:B------:R0:W-:Y:S01]  /*27f0*/  @P5 ST.E desc[UR36][R28.64], R31 ;  /* 0x0000001f1c005985 */ /* 0x0001e2000c101924 */
[----:B------:R-:W-:-:S05]  /*2800*/  @P5 IMAD.MOV.U32 R52, RZ, RZ, R45 ;  /* 0x000000ffff345224 */ /* 0x000fca00078e002d */
[----:B------:R-:W2:Y:S01]  /*2810*/  @P5 LDG.E R53, desc[UR36][R52.64] ;  /* 0x0000002434355981 */ /* 0x000ea2000c1e1900 */
[----:B0-----:R-:W-:Y:S02]  /*2820*/  IMAD.MOV.U32 R31, RZ, RZ, R30 ;  /* 0x000000ffff1f7224 */ /* 0x001fe400078e001e */
[----:B------:R-:W-:Y:S02]  /*2830*/  IMAD.MOV.U32 R30, RZ, RZ, R3 ;  /* 0x000000ffff1e7224 */ /* 0x000fe400078e0003 */
[----:B------:R-:W-:Y:S01]  /*2840*/  @!P5 IMAD.MOV.U32 R52, RZ, RZ, R6 ;  /* 0x000000ffff34d224 */ /* 0x000fe200078e0006 */
[----:B------:R-:W-:Y:S02]  /*2850*/  IADD3 R0, P2, PT, R28, 0x4, RZ ;  /* 0x000000041c007810 */ /* 0x000fe40007f5e0ff */
[----:B------:R-:W-:Y:S01]  /*2860*/  @P5 IADD3 R23, P3, PT, R23, 0x4, RZ ;  /* 0x0000000417175810 */ /* 0x000fe20007f7e0ff */
[----:B--2---:R-:W-:Y:S04]  /*2870*/  @P5 ST.E desc[UR36][R30.64], R53 ;  /* 0x000000351e005985 */ /* 0x004fe8000c101924 */
[----:B------:R-:W-:Y:S01]  /*2880*/  @!P5 ST.E desc[UR36][R28.64], R51 ;  /* 0x000000331c00d985 */ /* 0x000fe2000c101924 */
[----:B------:R-:W-:-:S05]  /*2890*/  @!P5 IMAD.MOV.U32 R53, RZ, RZ, R4 ;  /* 0x000000ffff35d224 */ /* 0x000fca00078e0004 */
[----:B------:R0:W2:Y:S01]  /*28a0*/  @!P5 LDG.E R3, desc[UR36][R52.64] ;  /* 0x000000243403d981 */ /* 0x0000a2000c1e1900 */
[----:B------:R-:W-:Y:S01]  /*28b0*/  @P5 IMAD.X R22, RZ, RZ, R22, P3 ;  /* 0x000000ffff165224 */ /* 0x000fe200018e0616 */
[----:B------:R-:W-:Y:S02]  /*28c0*/  @!P5 IADD3 R49, P3, PT, R49, 0x4, RZ ;  /* 0x000000043131d810 */ /* 0x000fe40007f7e0ff */
[----:B------:R-:W-:-:S03]  /*28d0*/  @P5 IADD3 R43, P4, PT, R43, 0x4, RZ ;  /* 0x000000042b2b5810 */ /* 0x000fc60007f9e0ff */
[----:B------:R-:W-:Y:S02]  /*28e0*/  @!P5 IMAD.X R50, RZ, RZ, R50, P3 ;  /* 0x000000ffff32d224 */ /* 0x000fe400018e0632 */
[----:B------:R-:W-:Y:S01]  /*28f0*/  @P5 IMAD.X R44, RZ, RZ, R44, P4 ;  /* 0x000000ffff2c5224 */ /* 0x000fe200020e062c */
[----:B------:R-:W-:Y:S01]  /*2900*/  @P5 IADD3 R45, P4, PT, R45, 0x4, RZ ;  /* 0x000000042d2d5810 */ /* 0x000fe20007f9e0ff */
[----:B0-----:R-:W-:Y:S01]  /*2910*/  IMAD.X R52, RZ, RZ, R29, P2 ;  /* 0x000000ffff347224 */ /* 0x001fe200010e061d */
[----:B------:R-:W-:-:S03]  /*2920*/  @!P5 IADD3 R47, P2, PT, R47, 0x4, RZ ;  /* 0x000000042f2fd810 */ /* 0x000fc60007f5e0ff */
[----:B------:R-:W-:Y:S01]  /*2930*/  @P5 IMAD.X R46, RZ, RZ, R46, P4 ;  /* 0x000000ffff2e5224 */ /* 0x000fe200020e062e */
[----:B------:R-:W-:Y:S01]  /*2940*/  ISETP.NE.U32.AND P3, PT, R47, R7, PT ;  /* 0x000000072f00720c */ /* 0x000fe20003f65070 */
[----:B------:R-:W-:Y:S01]  /*2950*/  @!P5 IMAD.X R48, RZ, RZ, R48, P2 ;  /* 0x000000ffff30d224 */ /* 0x000fe200010e0630 */
[----:B------:R-:W-:Y:S02]  /*2960*/  ISETP.NE.U32.AND P2, PT, R23, R11, PT ;  /* 0x0000000b1700720c */ /* 0x000fe40003f45070 */
[----:B------:R-:W-:Y:S02]  /*2970*/  @!P5 IADD3 R6, P4, PT, R6, 0x4, RZ ;  /* 0x000000040606d810 */ /* 0x000fe40007f9e0ff */
[----:B------:R-:W-:Y:S02]  /*2980*/  ISETP.NE.AND.EX P3, PT, R48, R5, PT, P3 ;  /* 0x000000053000720c */ /* 0x000fe40003f65330 */
[----:B------:R-:W-:Y:S01]  /*2990*/  ISETP.NE.AND.EX P2, PT, R22, R10, PT, P2 ;  /* 0x0000000a1600720c */ /* 0x000fe20003f45320 */
[----:B------:R-:W-:Y:S01]  /*29a0*/  @!P5 IMAD.X R4, RZ, RZ, R4, P4 ;  /* 0x000000ffff04d224 */ /* 0x000fe200020e0604 */
[----:B--2---:R0:W-:Y:S02]  /*29b0*/  @!P5 ST.E desc[UR36][R30.64], R3 ;  /* 0x000000031e00d985 */ /* 0x0041e4000c101924 */
[----:B0-----:R-:W-:-:S05]  /*29c0*/  IADD3 R3, P6, PT, R30, 0x4, RZ ;  /* 0x000000041e037810 */ /* 0x001fca0007fde0ff */
[----:B------:R-:W-:-:S04]  /*29d0*/  IMAD.X R30, RZ, RZ, R31, P6 ;  /* 0x000000ffff1e7224 */ /* 0x000fc800030e061f */
[----:B------:R-:W-:Y:S05]  /*29e0*/  @P3 BRA P2, `(.L_x_49) ;  /* 0xfffffffc00583947 */ /* 0x000fea000103ffff */
.L_x_48:
[----:B------:R-:W-:Y:S05]  /*29f0*/  BSYNC.RECONVERGENT B3 ;  /* 0x0000000000037941 */ /* 0x000fea0003800200 */
.L_x_47:
[----:B------:R-:W-:Y:S01]  /*2a00*/  ISETP.NE.U32.AND P2, PT, R23, R11, PT ;  /* 0x0000000b1700720c */ /* 0x000fe20003f45070 */
[----:B------:R-:W-:Y:S03]  /*2a10*/  BSSY.RECONVERGENT B3, `(.L_x_50) ;  /* 0x0000020000037945 */ /* 0x000fe60003800200 */
[----:B------:R-:W-:-:S13]  /*2a20*/  ISETP.NE.AND.EX P2, PT, R22, R10, PT, P2 ;  /* 0x0000000a1600720c */ /* 0x000fda0003f45320 */
[----:B------:R-:W-:Y:S05]  /*2a30*/  @!P2 BRA `(.L_x_51) ;  /* 0x000000000074a947 */ /* 0x000fea0003800000 */
[----:B------:R-:W-:Y:S02]  /*2a40*/  IMAD.MOV.U32 R31, RZ, RZ, R43 ;  /* 0x000000ffff1f7224 */ /* 0x000fe400078e002b */
[----:B------:R-:W-:Y:S02]  /*2a50*/  IMAD.MOV.U32 R43, RZ, RZ, R44 ;  /* 0x000000ffff2b7224 */ /* 0x000fe400078e002c */
[----:B------:R-:W-:Y:S02]  /*2a60*/  IMAD.MOV.U32 R44, RZ, RZ, R45 ;  /* 0x000000ffff2c7224 */ /* 0x000fe400078e002d */
[----:B------:R-:W-:-:S07]  /*2a70*/  IMAD.MOV.U32 R45, RZ, RZ, R46 ;  /* 0x000000ffff2d7224 */ /* 0x000fce00078e002e */
.L_x_52:
[----:B0-----:R-:W-:Y:S02]  /*2a80*/  IMAD.MOV.U32 R28, RZ, RZ, R31 ;  /* 0x000000ffff1c7224 */ /* 0x001fe400078e001f */
[----:B------:R-:W-:-:S05]  /*2a90*/  IMAD.MOV.U32 R29, RZ, RZ, R43 ;  /* 0x000000ffff1d7224 */ /* 0x000fca00078e002b */
[----:B------:R0:W2:Y:S02]  /*2aa0*/  LDG.E R51, desc[UR36][R28.64] ;  /* 0x000000241c337981 */ /* 0x0000a4000c1e1900 */
[----:B0-----:R-:W-:Y:S02]  /*2ab0*/  IMAD.MOV.U32 R28, RZ, RZ, R0 ;  /* 0x000000ffff1c7224 */ /* 0x001fe400078e0000 */
[----:B------:R-:W-:-:S05]  /*2ac0*/  IMAD.MOV.U32 R29, RZ, RZ, R52 ;  /* 0x000000ffff1d7224 */ /* 0x000fca00078e0034 */
[----:B--2---:R0:W-:Y:S02]  /*2ad0*/  ST.E desc[UR36][R28.64], R51 ;  /* 0x000000331c007985 */ /* 0x0041e4000c101924 */
[----:B0-----:R-:W-:Y:S02]  /*2ae0*/  IMAD.MOV.U32 R28, RZ, RZ, R44 ;  /* 0x000000ffff1c7224 */ /* 0x001fe400078e002c */
[----:B------:R-:W-:-:S05]  /*2af0*/  IMAD.MOV.U32 R29, RZ, RZ, R45 ;  /* 0x000000ffff1d7224 */ /* 0x000fca00078e002d */
[----:B------:R0:W2:Y:S01]  /*2b00*/  LDG.E R53, desc[UR36][R28.64] ;  /* 0x000000241c357981 */ /* 0x0000a2000c1e1900 */
[----:B------:R-:W-:Y:S02]  /*2b10*/  IADD3 R23, P2, PT, R23, 0x4, RZ ;  /* 0x0000000417177810 */ /* 0x000fe40007f5e0ff */
[----:B------:R-:W-:Y:S02]  /*2b20*/  IADD3 R31, P3, PT, R31, 0x4, RZ ;  /* 0x000000041f1f7810 */ /* 0x000fe40007f7e0ff */
[----:B------:R-:W-:Y:S01]  /*2b30*/  IADD3 R44, P4, PT, R44, 0x4, RZ ;  /* 0x000000042c2c7810 */ /* 0x000fe20007f9e0ff */
[----:B------:R-:W-:Y:S01]  /*2b40*/  IMAD.X R22, RZ, RZ, R22, P2 ;  /* 0x000000ffff167224 */ /* 0x000fe200010e0616 */
[----:B------:R-:W-:Y:S01]  /*2b50*/  ISETP.NE.U32.AND P2, PT, R23, R11, PT ;  /* 0x0000000b1700720c */ /* 0x000fe20003f45070 */
[----:B------:R-:W-:Y:S01]  /*2b60*/  IMAD.X R43, RZ, RZ, R43, P3 ;  /* 0x000000ffff2b7224 */ /* 0x000fe200018e062b */
[----:B------:R-:W-:Y:S01]  /*2b70*/  IADD3 R0, P5, PT, R0, 0x4, RZ ;  /* 0x0000000400007810 */ /* 0x000fe20007fbe0ff */
[----:B0-----:R-:W-:Y:S01]  /*2b80*/  IMAD.MOV.U32 R28, RZ, RZ, R3 ;  /* 0x000000ffff1c7224 */ /* 0x001fe200078e0003 */
[----:B------:R-:W-:Y:S01]  /*2b90*/  ISETP.NE.AND.EX P2, PT, R22, R10, PT, P2 ;  /* 0x0000000a1600720c */ /* 0x000fe20003f45320 */
[----:B------:R-:W-:Y:S01]  /*2ba0*/  IMAD.MOV.U32 R29, RZ, RZ, R30 ;  /* 0x000000ffff1d7224 */ /* 0x000fe200078e001e */
[----:B------:R-:W-:Y:S01]  /*2bb0*/  IADD3 R3, P6, PT, R3, 0x4, RZ ;  /* 0x0000000403037810 */ /* 0x000fe20007fde0ff */
[----:B------:R-:W-:-:S02]  /*2bc0*/  IMAD.X R45, RZ, RZ, R45, P4 ;  /* 0x000000ffff2d7224 */ /* 0x000fc400020e062d */
[----:B------:R-:W-:Y:S02]  /*2bd0*/  IMAD.X R52, RZ, RZ, R52, P5 ;  /* 0x000000ffff347224 */ /* 0x000fe400028e0634 */
[----:B------:R-:W-:Y:S01]  /*2be0*/  IMAD.X R30, RZ, RZ, R30, P6 ;  /* 0x000000ffff1e7224 */ /* 0x000fe200030e061e */
[----:B--2---:R0:W-:Y:S05]  /*2bf0*/  ST.E desc[UR36][R28.64], R53 ;  /* 0x000000351c007985 */ /* 0x0041ea000c101924 */
[----:B------:R-:W-:Y:S05]  /*2c00*/  @P2 BRA `(.L_x_52) ;  /* 0xfffffffc009c2947 */ /* 0x000fea000383ffff */
.L_x_51:
[----:B------:R-:W-:Y:S05]  /*2c10*/  BSYNC.RECONVERGENT B3 ;  /* 0x0000000000037941 */ /* 0x000fea0003800200 */
.L_x_50:
[----:B------:R-:W-:Y:S01]  /*2c20*/  ISETP.NE.U32.AND P2, PT, R47, R7, PT ;  /* 0x000000072f00720c */ /* 0x000fe20003f45070 */
[----:B------:R-:W-:Y:S03]  /*2c30*/  BSSY.RECONVERGENT B3, `(.L_x_53) ;  /* 0x000001c000037945 */ /* 0x000fe60003800200 */
[----:B------:R-:W-:-:S13]  /*2c40*/  ISETP.NE.AND.EX P2, PT, R48, R5, PT, P2 ;  /* 0x000000053000720c */ /* 0x000fda0003f45320 */
[----:B------:R-:W-:Y:S05]  /*2c50*/  @!P2 BRA `(.L_x_54) ;  /* 0x000000000064a947 */ /* 0x000fea0003800000 */
.L_x_55:
[----:B-1----:R-:W-:Y:S02]  /*2c60*/  IMAD.MOV.U32 R10, RZ, RZ, R49 ;  /* 0x000000ffff0a7224 */ /* 0x002fe400078e0031 */
[----:B------:R-:W-:-:S05]  /*2c70*/  IMAD.MOV.U32 R11, RZ, RZ, R50 ;  /* 0x000000ffff0b7224 */ /* 0x000fca00078e0032 */
[----:B0-----:R0:W2:Y:S01]  /*2c80*/  LDG.E R29, desc[UR36][R10.64] ;  /* 0x000000240a1d7981 */ /* 0x0010a2000c1e1900 */
[----:B------:R-:W-:Y:S02]  /*2c90*/  IMAD.MOV.U32 R23, RZ, RZ, R4 ;  /* 0x000000ffff177224 */ /* 0x000fe400078e0004 */
[----:B------:R-:W-:Y:S02]  /*2ca0*/  IMAD.MOV.U32 R22, RZ, RZ, R6 ;  /* 0x000000ffff167224 */ /* 0x000fe400078e0006 */
[----:B0-----:R-:W-:Y:S02]  /*2cb0*/  IMAD.MOV.U32 R10, RZ, RZ, R0 ;  /* 0x000000ffff0a7224 */ /* 0x001fe400078e0000 */
[----:B------:R-:W-:-:S05]  /*2cc0*/  IMAD.MOV.U32 R11, RZ, RZ, R52 ;  /* 0x000000ffff0b7224 */ /* 0x000fca00078e0034 */
[----:B--2---:R0:W-:Y:S04]  /*2cd0*/  ST.E desc[UR36][R10.64], R29 ;  /* 0x0000001d0a007985 */ /* 0x0041e8000c101924 */
[----:B------:R-:W2:Y:S01]  /*2ce0*/  LDG.E R23, desc[UR36][R22.64] ;  /* 0x0000002416177981 */ /* 0x000ea2000c1e1900 */
[----:B------:R-:W-:Y:S02]  /*2cf0*/  IADD3 R47, P2, PT, R47, 0x4, RZ ;  /* 0x000000042f2f7810 */ /* 0x000fe40007f5e0ff */
[----:B------:R-:W-:Y:S02]  /*2d00*/  IADD3 R49, P3, PT, R49, 0x4, RZ ;  /* 0x0000000431317810 */ /* 0x000fe40007f7e0ff */
[----:B------:R-:W-:Y:S01]  /*2d10*/  IADD3 R6, P4, PT, R6, 0x4, RZ ;  /* 0x0000000406067810 */ /* 0x000fe20007f9e0ff */
[----:B------:R-:W-:Y:S01]  /*2d20*/  IMAD.X R48, RZ, RZ, R48, P2 ;  /* 0x000000ffff307224 */ /* 0x000fe200010e0630 */
[----:B------:R-:W-:Y:S01]  /*2d30*/  ISETP.NE.U32.AND P2, PT, R47, R7, PT ;  /* 0x000000072f00720c */ /* 0x000fe20003f45070 */
[----:B0-----:R-:W-:Y:S01]  /*2d40*/  IMAD.MOV.U32 R10, RZ, RZ, R3 ;  /* 0x000000ffff0a7224 */ /* 0x001fe200078e0003 */
[----:B------:R-:W-:Y:S01]  /*2d50*/  IADD3 R0, P5, PT, R0, 0x4, RZ ;  /* 0x0000000400007810 */ /* 0x000fe20007fbe0ff */
[----:B------:R-:W-:Y:S01]  /*2d60*/  IMAD.MOV.U32 R11, RZ, RZ, R30 ;  /* 0x000000ffff0b7224 */ /* 0x000fe200078e001e */
[----:B------:R-:W-:Y:S01]  /*2d70*/  ISETP.NE.AND.EX P2, PT, R48, R5, PT, P2 ;  /* 0x000000053000720c */ /* 0x000fe20003f45320 */
[----:B------:R-:W-:Y:S01]  /*2d80*/  IMAD.X R50, RZ, RZ, R50, P3 ;  /* 0x000000ffff327224 */ /* 0x000fe200018e0632 */
[----:B------:R-:W-:Y:S01]  /*2d90*/  IADD3 R3, P6, PT, R3, 0x4, RZ ;  /* 0x0000000403037810 */ /* 0x000fe20007fde0ff */
[----:B------:R-:W-:-:S02]  /*2da0*/  IMAD.X R4, RZ, RZ, R4, P4 ;  /* 0x000000ffff047224 */ /* 0x000fc400020e0604 */
[----:B------:R-:W-:Y:S02]  /*2db0*/  IMAD.X R52, RZ, RZ, R52, P5 ;  /* 0x000000ffff347224 */ /* 0x000fe400028e0634 */
[----:B------:R-:W-:Y:S01]  /*2dc0*/  IMAD.X R30, RZ, RZ, R30, P6 ;  /* 0x000000ffff1e7224 */ /* 0x000fe200030e061e */
[----:B--2---:R1:W-:Y:S05]  /*2dd0*/  ST.E desc[UR36][R10.64], R23 ;  /* 0x000000170a007985 */ /* 0x0043ea000c101924 */
[----:B------:R-:W-:Y:S05]  /*2de0*/  @P2 BRA `(.L_x_55) ;  /* 0xfffffffc009c2947 */ /* 0x000fea000383ffff */
.L_x_54:
[----:B------:R-:W-:Y:S05]  /*2df0*/  BSYNC.RECONVERGENT B3 ;  /* 0x0000000000037941 */ /* 0x000fea0003800200 */
.L_x_53:
[----:B------:R-:W2:Y:S01]  /*2e00*/  LDC R0, c[0x0][0x398] ;  /* 0x0000e600ff007b82 */ /* 0x000ea20000000800 */
[----:B------:R-:W3:Y:S01]  /*2e10*/  LDCU.64 UR4, c[0x0][0x380] ;  /* 0x00007000ff0477ac */ /* 0x000ee20008000a00 */
[C---:B------:R-:W-:Y:S01]  /*2e20*/  IMAD.SHL.U32 R6, R37.reuse, 0x4, RZ ;  /* 0x0000000425067824 */ /* 0x040fe200078e00ff */
[C---:B------:R-:W-:Y:S01]  /*2e30*/  SHF.L.U64.HI R22, R37.reuse, 0x1, R36 ;  /* 0x0000000125167819 */ /* 0x040fe20000010224 */
[----:B------:R-:W-:-:S03]  /*2e40*/  IMAD.SHL.U32 R7, R37, 0x2, RZ ;  /* 0x0000000225077824 */ /* 0x000fc600078e00ff */
[-C--:B-1----:R-:W-:Y:S01]  /*2e50*/  IADD3 R23, P3, PT, R13, R6.reuse, RZ ;  /* 0x000000060d177210 */ /* 0x082fe20007f7e0ff */
[----:B------:R-:W1:Y:S01]  /*2e60*/  LDC R5, c[0x0][0x398] ;  /* 0x0000e600ff057b82 */ /* 0x000e620000000800 */
[----:B------:R-:W-:Y:S02]  /*2e70*/  IADD3 R6, P6, PT, R9, R6, RZ ;  /* 0x0000000609067210 */ /* 0x000fe40007fde0ff */
[----:B------:R-:W-:Y:S01]  /*2e80*/  SHF.L.U64.HI R11, R7, 0x2, R22 ;  /* 0x00000002070b7819 */ /* 0x000fe20000010216 */
[----:B--2---:R-:W-:-:S04]  /*2e90*/  IMAD R3, R19, R0, RZ ;  /* 0x0000000013037224 */ /* 0x004fc800078e02ff */
[----:B------:R-:W-:Y:S01]  /*2ea0*/  IMAD.SHL.U32 R4, R3, 0x4, RZ ;  /* 0x0000000403047824 */ /* 0x000fe200078e00ff */
[----:B------:R-:W-:-:S04]  /*2eb0*/  SHF.R.S32.HI R10, RZ, 0x1f, R3 ;  /* 0x0000001fff0a7819 */ /* 0x000fc80000011403 */
[----:B------:R-:W-:Y:S02]  /*2ec0*/  SHF.L.U64.HI R10, R3, 0x2, R10 ;  /* 0x00000002030a7819 */ /* 0x000fe4000001020a */
[----:B---3--:R-:W-:Y:S02]  /*2ed0*/  IADD3 R4, P2, PT, R4, UR4, RZ ;  /* 0x0000000404047c10 */ /* 0x008fe4000ff5e0ff */
[----:B------:R-:W-:Y:S02]  /*2ee0*/  SHF.L.U64.HI R3, R37, 0x2, R36 ;  /* 0x0000000225037819 */ /* 0x000fe40000010224 */
[----:B------:R-:W-:Y:S02]  /*2ef0*/  IADD3.X R9, PT, PT, R10, UR5, RZ, P2, !PT ;  /* 0x000000050a097c10 */ /* 0x000fe400097fe4ff */
[----:B------:R-:W-:Y:S01]  /*2f00*/  SHF.R.S32.HI R10, RZ, 0x1f, R0 ;  /* 0x0000001fff0a7819 */ /* 0x000fe20000011400 */
[----:B------:R-:W-:Y:S01]  /*2f10*/  IMAD.X R22, R12, 0x1, R3, P3 ;  /* 0x000000010c167824 */ /* 0x000fe200018e0603 */
[----:B-1----:R-:W-:Y:S01]  /*2f20*/  LEA R4, P2, R5, R4, 0x2 ;  /* 0x0000000405047211 */ /* 0x002fe200078410ff */
[----:B------:R-:W-:-:S03]  /*2f30*/  IMAD.SHL.U32 R0, R7, 0x4, RZ ;  /* 0x0000000407007824 */ /* 0x000fc600078e00ff */
[----:B------:R-:W-:Y:S02]  /*2f40*/  LEA.HI.X R9, R5, R9, R10, 0x2, P2 ;  /* 0x0000000905097211 */ /* 0x000fe400010f140a */
[----:B------:R-:W-:Y:S01]  /*2f50*/  ISETP.GE.U32.AND P2, PT, R23, R4, PT ;  /* 0x000000041700720c */ /* 0x000fe20003f46070 */
[----:B------:R-:W-:Y:S01]  /*2f60*/  IMAD.X R4, R8, 0x1, R3, P6 ;  /* 0x0000000108047824 */ /* 0x000fe200030e0603 */
[-C--:B------:R-:W-:Y:S02]  /*2f70*/  IADD3 R33, P5, PT, R33, R0.reuse, RZ ;  /* 0x0000000021217210 */ /* 0x080fe40007fbe0ff */
[----:B------:R-:W-:Y:S02]  /*2f80*/  ISETP.GE.U32.AND.EX P2, PT, R22, R9, PT, P2 ;  /* 0x000000091600720c */ /* 0x000fe40003f46120 */
[-C--:B------:R-:W-:Y:S01]  /*2f90*/  IADD3 R21, P4, PT, R21, R0.reuse, RZ ;  /* 0x0000000015157210 */ /* 0x080fe20007f9e0ff */
[----:B------:R-:W-:Y:S01]  /*2fa0*/  IMAD.X R32, R32, 0x1, R11, P5 ;  /* 0x0000000120207824 */ /* 0x000fe200028e060b */
[----:B------:R-:W-:-:S03]  /*2fb0*/  IADD3 R15, P3, PT, R15, R0, RZ ;  /* 0x000000000f0f7210 */ /* 0x000fc60007f7e0ff */
[--C-:B------:R-:W-:Y:S02]  /*2fc0*/  IMAD.X R20, R20, 0x1, R11.reuse, P4 ;  /* 0x0000000114147824 */ /* 0x100fe400020e060b */
[----:B------:R-:W-:-:S04]  /*2fd0*/  IMAD.X R14, R14, 0x1, R11, P3 ;  /* 0x000000010e0e7824 */ /* 0x000fc800018e060b */
[----:B------:R-:W-:Y:S05]  /*2fe0*/  @!P2 BRA `(.L_x_56) ;  /* 0xfffffff40020a947 */ /* 0x000fea000383ffff */
[----:B------:R-:W-:Y:S05]  /*2ff0*/  BSYNC.RECONVERGENT B2 ;  /* 0x0000000000027941 */ /* 0x000fea0003800200 */
.L_x_46:
[----:B------:R-:W-:Y:S05]  /*3000*/  BRA `(.L_x_57) ;  /* 0x0000000800787947 */ /* 0x000fea0003800000 */
.L_x_45:
[----:B------:R-:W2:Y:S01]  /*3010*/  LDCU UR4, c[0x0][0x398] ;  /* 0x00007300ff0477ac */ /* 0x000ea20008000800 */
[C---:B------:R-:W-:Y:S01]  /*3020*/  IMAD.SHL.U32 R0, R37.reuse, 0x2, RZ ;  /* 0x0000000225007824 */ /* 0x040fe200078e00ff */
[----:B------:R-:W-:Y:S01]  /*3030*/  SHF.L.U64.HI R25, R37, 0x1, R36 ;  /* 0x0000000125197819 */ /* 0x000fe20000010224 */
[----:B------:R-:W-:Y:S01]  /*3040*/  IMAD.MOV.U32 R24, RZ, RZ, R2 ;  /* 0x000000ffff187224 */ /* 0x000fe200078e0002 */
[----:B------:R-:W3:Y:S01]  /*3050*/  LDCU.64 UR6, c[0x0][0x388] ;  /* 0x00007100ff0677ac */ /* 0x000ee20008000a00 */
[----:B------:R-:W-:Y:S01]  /*3060*/  IMAD.MOV.U32 R22, RZ, RZ, R16 ;  /* 0x000000ffff167224 */ /* 0x000fe200078e0010 */
[----:B------:R-:W-:Y:S01]  /*3070*/  SHF.L.U64.HI R25, R0, 0x2, R25 ;  /* 0x0000000200197819 */ /* 0x000fe20000010219 */
[----:B------:R-:W-:Y:S02]  /*3080*/  IMAD.MOV.U32 R21, RZ, RZ, R26 ;  /* 0x000000ffff157224 */ /* 0x000fe400078e001a */
[----:B------:R-:W-:Y:S02]  /*3090*/  IMAD.MOV.U32 R20, RZ, RZ, R27 ;  /* 0x000000ffff147224 */ /* 0x000fe400078e001b */
[----:B------:R-:W-:-:S02]  /*30a0*/  IMAD.MOV.U32 R11, RZ, RZ, R18 ;  /* 0x000000ffff0b7224 */ /* 0x000fc400078e0012 */
[----:B------:R-:W-:Y:S02]  /*30b0*/  IMAD.MOV.U32 R10, RZ, RZ, R17 ;  /* 0x000000ffff0a7224 */ /* 0x000fe400078e0011 */
[----:B--2---:R-:W-:-:S04]  /*30c0*/  IMAD R3, R19, UR4, RZ ;  /* 0x0000000413037c24 */ /* 0x004fc8000f8e02ff */
[----:B01----:R-:W-:Y:S01]  /*30d0*/  IMAD.SHL.U32 R28, R3, 0x4, RZ ;  /* 0x00000004031c7824 */ /* 0x003fe200078e00ff */
[----:B------:R-:W-:-:S04]  /*30e0*/  SHF.R.S32.HI R4, RZ, 0x1f, R3 ;  /* 0x0000001fff047819 */ /* 0x000fc80000011403 */
[----:B------:R-:W-:Y:S02]  /*30f0*/  SHF.L.U64.HI R4, R3, 0x2, R4 ;  /* 0x0000000203047819 */ /* 0x000fe40000010204 */
[----:B---3--:R-:W-:-:S04]  /*3100*/  IADD3 R28, P2, PT, R28, UR6, RZ ;  /* 0x000000061c1c7c10 */ /* 0x008fc8000ff5e0ff */
[----:B------:R-:W-:-:S09]  /*3110*/  IADD3.X R23, PT, PT, R4, UR7, RZ, P2, !PT ;  /* 0x0000000704177c10 */ /* 0x000fd200097fe4ff */
.L_x_67:
[C---:B------:R-:W-:Y:S01]  /*3120*/  IMAD.SHL.U32 R5, R37.reuse, 0x4, RZ ;  /* 0x0000000425057824 */ /* 0x040fe200078e00ff */
[----:B------:R-:W-:Y:S01]  /*3130*/  SHF.L.U64.HI R3, R37, 0x2, R36 ;  /* 0x0000000225037819 */ /* 0x000fe20000010224 */
[----:B------:R-:W-:Y:S01]  /*3140*/  BSSY.RECONVERGENT B2, `(.L_x_58) ;  /* 0x0000044000027945 */ /* 0x000fe20003800200 */
[----:B------:R-:W-:Y:S02]  /*3150*/  IMAD.MOV.U32 R33, RZ, RZ, R21 ;  /* 0x000000ffff217224 */ /* 0x000fe400078e0015 */
[----:B------:R-:W-:Y:S01]  /*3160*/  IADD3 R9, P2, PT, R24, R5, RZ ;  /* 0x0000000518097210 */ /* 0x000fe20007f5e0ff */
[----:B------:R-:W-:Y:S02]  /*3170*/  IMAD.MOV.U32 R43, RZ, RZ, R20 ;  /* 0x000000ffff2b7224 */ /* 0x000fe400078e0014 */
[----:B------:R-:W-:Y:S01]  /*3180*/  IMAD.MOV.U32 R46, RZ, RZ, R11 ;  /* 0x000000ffff2e7224 */ /* 0x000fe200078e000b */
[----:B------:R-:W-:Y:S01]  /*3190*/  IADD3 RZ, P3, PT, R9, -R38, RZ ;  /* 0x8000002609ff7210 */ /* 0x000fe20007f7e0ff */
[----:B------:R-:W-:-:S02]  /*31a0*/  IMAD.X R8, R22, 0x1, R3, P2 ;  /* 0x0000000116087824 */ /* 0x000fc400010e0603 */
[----:B------:R-:W-:Y:S02]  /*31b0*/  IMAD.MOV.U32 R47, RZ, RZ, R10 ;  /* 0x000000ffff2f7224 */ /* 0x000fe400078e000a */
[----:B------:R-:W-:-:S05]  /*31c0*/  IMAD.X R0, R8, 0x1, ~R34, P3 ;  /* 0x0000000108007824 */ /* 0x000fca00018e0e22 */
[----:B------:R-:W-:-:S04]  /*31d0*/  ISETP.GE.AND P2, PT, R0, RZ, PT ;  /* 0x000000ff0000720c */ /* 0x000fc80003f46270 */
[----:B--2---:R-:W-:Y:S02]  /*31e0*/  SEL R7, R9, R38, !P2 ;  /* 0x0000002609077207 */ /* 0x004fe40005000000 */
[----:B------:R-:W-:Y:S02]  /*31f0*/  SEL R6, R8, R34, !P2 ;  /* 0x0000002208067207 */ /* 0x000fe40005000000 */
[----:B------:R-:W-:Y:S01]  /*3200*/  IADD3 R5, P2, PT, R7, R5, RZ ;  /* 0x0000000507057210 */ /* 0x000fe20007f5e0ff */
[----:B------:R-:W-:Y:S01]  /*3210*/  IMAD.MOV.U32 R30, RZ, RZ, R7 ;  /* 0x000000ffff1e7224 */ /* 0x000fe200078e0007 */
[----:B------:R-:W-:Y:S01]  /*3220*/  ISETP.EQ.U32.AND P3, PT, R24, R7, PT ;  /* 0x000000071800720c */ /* 0x000fe20003f62070 */
[----:B------:R-:W-:Y:S02]  /*3230*/  IMAD.MOV.U32 R31, RZ, RZ, R6 ;  /* 0x000000ffff1f7224 */ /* 0x000fe400078e0006 */
[----:B------:R-:W-:Y:S01]  /*3240*/  IMAD.X R3, R6, 0x1, R3, P2 ;  /* 0x0000000106037824 */ /* 0x000fe200010e0603 */
[----:B------:R-:W-:-:S05]  /*3250*/  IADD3 RZ, P2, PT, R5, -R38, RZ ;  /* 0x8000002605ff7210 */ /* 0x000fca0007f5e0ff */
[----:B------:R-:W-:-:S05]  /*3260*/  IMAD.X R0, R3, 0x1, ~R34, P2 ;  /* 0x0000000103007824 */ /* 0x000fca00010e0e22 */
[----:B------:R-:W-:Y:S01]  /*3270*/  ISETP.GE.AND P2, PT, R0, RZ, PT ;  /* 0x000000ff0000720c */ /* 0x000fe20003f46270 */
[----:B------:R-:W-:-:S03]  /*3280*/  IMAD.MOV.U32 R0, RZ, RZ, R23 ;  /* 0x000000ffff007224 */ /* 0x000fc600078e0017 */
[----:B------:R-:W-:Y:S02]  /*3290*/  SEL R5, R5, R38, !P2 ;  /* 0x0000002605057207 */ /* 0x000fe40005000000 */
[----:B------:R-:W-:Y:S01]  /*32a0*/  SEL R4, R3, R34, !P2 ;  /* 0x0000002203047207 */ /* 0x000fe20005000000 */
[----:B------:R-:W-:Y:S01]  /*32b0*/  IMAD.MOV.U32 R3, RZ, RZ, R28 ;  /* 0x000000ffff037224 */ /* 0x000fe200078e001c */
[----:B------:R-:W-:-:S04]  /*32c0*/  ISETP.NE.U32.AND P2, PT, R7, R5, PT ;  /* 0x000000050700720c */ /* 0x000fc80003f45070 */
[----:B------:R-:W-:-:S04]  /*32d0*/  ISETP.NE.AND.EX P2, PT, R6, R4, PT, P2 ;  /* 0x000000040600720c */ /* 0x000fc80003f45320 */
[----:B------:R-:W-:Y:S02]  /*32e0*/  ISETP.EQ.OR.EX P2, PT, R22, R6, !P2, P3 ;  /* 0x000000061600720c */ /* 0x000fe40005742730 */
[----:B------:R-:W-:-:S04]  /*32f0*/  IADD3 R29, P3, P4, R11, R7, -R24 ;  /* 0x000000070b1d7210 */ /* 0x000fc80007c7e818 */
[----:B------:R-:W-:-:S07]  /*3300*/  IADD3.X R32, PT, PT, R10, R6, ~R22, P3, P4 ;  /* 0x000000060a207210 */ /* 0x000fce0001fe8c16 */
[----:B01----:R-:W-:Y:S05]  /*3310*/  @P2 BRA `(.L_x_59) ;  /* 0x0000000000982947 */ /* 0x003fea0003800000 */
.L_x_60:
[----:B0-----:R-:W-:Y:S02]  /*3320*/  IMAD.MOV.U32 R14, RZ, RZ, R24 ;  /* 0x000000ffff0e7224 */ /* 0x001fe400078e0018 */
[----:B------:R-:W-:Y:S02]  /*3330*/  IMAD.MOV.U32 R12, RZ, RZ, R30 ;  /* 0x000000ffff0c7224 */ /* 0x000fe400078e001e */
[----:B------:R-:W-:Y:S02]  /*3340*/  IMAD.MOV.U32 R13, RZ, RZ, R31 ;  /* 0x000000ffff0d7224 */ /* 0x000fe400078e001f */
[----:B------:R-:W-:-:S03]  /*3350*/  IMAD.MOV.U32 R15, RZ, RZ, R22 ;  /* 0x000000ffff0f7224 */ /* 0x000fc600078e0016 */
[----:B------:R0:W2:Y:S04]  /*3360*/  LD.E R49, desc[UR36][R12.64] ;  /* 0x000000240c317980 */ /* 0x0000a8000c101900 */
[----:B------:R-:W2:Y:S01]  /*3370*/  LD.E R14, desc[UR36][R14.64] ;  /* 0x000000240e0e7980 */ /* 0x000ea2000c101900 */
[----:B0-----:R-:W-:Y:S02]  /*3380*/  IMAD.MOV.U32 R12, RZ, RZ, R33 ;  /* 0x000000ffff0c7224 */ /* 0x001fe400078e0021 */
[----:B------:R-:W-:Y:S01]  /*3390*/  IMAD.MOV.U32 R13, RZ, RZ, R43 ;  /* 0x000000ffff0d7224 */ /* 0x000fe200078e002b */
[----:B--2---:R-:W-:-:S13]  /*33a0*/  FSETP.GEU.AND P5, PT, R49, R14, PT ;  /* 0x0000000e3100720b */ /* 0x004fda0003fae000 */
[----:B------:R0:W-:Y:S01]  /*33b0*/  @P5 STG.E desc[UR36][R12.64], R14 ;  /* 0x0000000e0c005986 */ /* 0x0001e2000c101924 */
[----:B------:R-:W-:Y:S02]  /*33c0*/  @P5 IMAD.MOV.U32 R15, RZ, RZ, R47 ;  /* 0x000000ffff0f5224 */ /* 0x000fe400078e002f */
[----:B0-----:R-:W-:-:S05]  /*33d0*/  @P5 IMAD.MOV.U32 R14, RZ, RZ, R46 ;  /* 0x000000ffff0e5224 */ /* 0x001fca00078e002e */
[----:B------:R0:W2:Y:S01]  /*33e0*/  @P5 LD.E R51, desc[UR36][R14.64] ;  /* 0x000000240e335980 */ /* 0x0000a2000c101900 */
[----:B------:R-:W-:Y:S02]  /*33f0*/  @!P5 IMAD.MOV.U32 R45, RZ, RZ, R32 ;  /* 0x000000ffff2dd224 */ /* 0x000fe400078e0020 */
[----:B------:R-:W-:Y:S02]  /*3400*/  @!P5 IMAD.MOV.U32 R44, RZ, RZ, R29 ;  /* 0x000000ffff2cd224 */ /* 0x000fe400078e001d */
[----:B0-----:R-:W-:Y:S02]  /*3410*/  IMAD.MOV.U32 R14, RZ, RZ, R3 ;  /* 0x000000ffff0e7224 */ /* 0x001fe400078e0003 */
[----:B------:R-:W-:-:S05]  /*3420*/  IMAD.MOV.U32 R15, RZ, RZ, R0 ;  /* 0x000000ffff0f7224 */ /* 0x000fca00078e0000 */
[----:B--2---:R0:W-:Y:S04]  /*3430*/  @P5 STG.E desc[UR36][R14.64], R51 ;  /* 0x000000330e005986 */ /* 0x0041e8000c101924 */
[----:B------:R0:W-:Y:S04]  /*3440*/  @!P5 STG.E desc[UR36][R12.64], R49 ;  /* 0x000000310c00d986 */ /* 0x0001e8000c101924 */
[----:B------:R-:W2:Y:S01]  /*3450*/  @!P5 LD.E R45, desc[UR36][R44.64] ;  /* 0x000000242c2dd980 */ /* 0x000ea2000c101900 */
[----:B------:R-:W-:Y:S02]  /*3460*/  IADD3 R33, P2, PT, R12, 0x4, RZ ;  /* 0x000000040c217810 */ /* 0x000fe40007f5e0ff */
[----:B------:R-:W-:-:S02]  /*3470*/  @!P5 IADD3 R30, P3, PT, R30, 0x4, RZ ;  /* 0x000000041e1ed810 */ /* 0x000fc40007f7e0ff */
[----:B------:R-:W-:Y:S01]  /*3480*/  IADD3 R3, P4, PT, R14, 0x4, RZ ;  /* 0x000000040e037810 */ /* 0x000fe20007f9e0ff */
[----:B------:R-:W-:Y:S01]  /*3490*/  IMAD.X R43, RZ, RZ, R13, P2 ;  /* 0x000000ffff2b7224 */ /* 0x000fe200010e060d */
[----:B------:R-:W-:Y:S01]  /*34a0*/  @P5 IADD3 R24, P2, PT, R24, 0x4, RZ ;  /* 0x0000000418185810 */ /* 0x000fe20007f5e0ff */
[----:B------:R-:W-:Y:S01]  /*34b0*/  @!P5 IMAD.X R31, RZ, RZ, R31, P3 ;  /* 0x000000ffff1fd224 */ /* 0x000fe200018e061f */
[----:B------:R-:W-:Y:S01]  /*34c0*/  ISETP.NE.U32.AND P3, PT, R30, R5, PT ;  /* 0x000000051e00720c */ /* 0x000fe20003f65070 */
[----:B------:R-:W-:Y:S01]  /*34d0*/  IMAD.X R0, RZ, RZ, R15, P4 ;  /* 0x000000ffff007224 */ /* 0x000fe200020e060f */
[----:B------:R-:W-:Y:S01]  /*34e0*/  @P5 IADD3 R46, P6, PT, R46, 0x4, RZ ;  /* 0x000000042e2e5810 */ /* 0x000fe20007fde0ff */
[----:B------:R-:W-:Y:S01]  /*34f0*/  @P5 IMAD.X R22, RZ, RZ, R22, P2 ;  /* 0x000000ffff165224 */ /* 0x000fe200010e0616 */
[----:B------:R-:W-:Y:S02]  /*3500*/  ISETP.EQ.U32.AND P2, PT, R24, R7, PT ;  /* 0x000000071800720c */ /* 0x000fe40003f42070 */
[----:B------:R-:W-:Y:S01]  /*3510*/  ISETP.NE.AND.EX P3, PT, R31, R4, PT, P3 ;  /* 0x000000041f00720c */ /* 0x000fe20003f65330 */
[----:B------:R-:W-:Y:S01]  /*3520*/  @P5 IMAD.X R47, RZ, RZ, R47, P6 ;  /* 0x000000ffff2f5224 */ /* 0x000fe200030e062f */
[----:B------:R-:W-:-:S02]  /*3530*/  @!P5 IADD3 R29, P4, PT, R29, 0x4, RZ ;  /* 0x000000041d1dd810 */ /* 0x000fc40007f9e0ff */
[----:B------:R-:W-:-:S03]  /*3540*/  ISETP.EQ.OR.EX P2, PT, R22, R6, !P3, P2 ;  /* 0x000000061600720c */ /* 0x000fc60005f42720 */
[----:B------:R-:W-:Y:S01]  /*3550*/  @!P5 IMAD.X R32, RZ, RZ, R32, P4 ;  /* 0x000000ffff20d224 */ /* 0x000fe200020e0620 */
[----:B--2---:R0:W-:Y:S09]  /*3560*/  @!P5 STG.E desc[UR36][R14.64], R45 ;  /* 0x0000002d0e00d986 */ /* 0x0041f2000c101924 */
[----:B------:R-:W-:Y:S05]  /*3570*/  @!P2 BRA `(.L_x_60) ;  /* 0xfffffffc0068a947 */ /* 0x000fea000383ffff */
.L_x_59:
[----:B------:R-:W-:Y:S05]  /*3580*/  BSYNC.RECONVERGENT B2 ;  /* 0x0000000000027941 */ /* 0x000fea0003800200 */
.L_x_58:
[----:B------:R-:W-:Y:S01]  /*3590*/  ISETP.NE.U32.AND P2, PT, R24, R7, PT ;  /* 0x000000071800720c */ /* 0x000fe20003f45070 */
[----:B------:R-:W-:Y:S03]  /*35a0*/  BSSY.RECONVERGENT B2, `(.L_x_61) ;  /* 0x000001a000027945 */ /* 0x000fe60003800200 */
[----:B------:R-:W-:-:S13]  /*35b0*/  ISETP.NE.AND.EX P2, PT, R22, R6, PT, P2 ;  /* 0x000000061600720c */ /* 0x000fda0003f45320 */
[----:B------:R-:W-:Y:S05]  /*35c0*/  @!P2 BRA `(.L_x_62) ;  /* 0x00000000005ca947 */ /* 0x000fea0003800000 */
.L_x_63:
[----:B01----:R-:W-:Y:S02]  /*35d0*/  IMAD.MOV.U32 R12, RZ, RZ, R24 ;  /* 0x000000ffff0c7224 */ /* 0x003fe400078e0018 */
[----:B------:R-:W-:-:S05]  /*35e0*/  IMAD.MOV.U32 R13, RZ, RZ, R22 ;  /* 0x000000ffff0d7224 */ /* 0x000fca00078e0016 */
[----:B------:R0:W2:Y:S01]  /*35f0*/  LD.E R45, desc[UR36][R12.64] ;  /* 0x000000240c2d7980 */ /* 0x0000a2000c101900 */
[----:B------:R-:W-:Y:S02]  /*3600*/  IMAD.MOV.U32 R15, RZ, RZ, R47 ;  /* 0x000000ffff0f7224 */ /* 0x000fe400078e002f */
[----:B------:R-:W-:Y:S02]  /*3610*/  IMAD.MOV.U32 R14, RZ, RZ, R46 ;  /* 0x000000ffff0e7224 */ /* 0x000fe400078e002e */
[----:B0-----:R-:W-:Y:S02]  /*3620*/  IMAD.MOV.U32 R12, RZ, RZ, R33 ;  /* 0x000000ffff0c7224 */ /* 0x001fe400078e0021 */
[----:B------:R-:W-:-:S05]  /*3630*/  IMAD.MOV.U32 R13, RZ, RZ, R43 ;  /* 0x000000ffff0d7224 */ /* 0x000fca00078e002b */
[----:B--2---:R0:W-:Y:S04]  /*3640*/  STG.E desc[UR36][R12.64], R45 ;  /* 0x0000002d0c007986 */ /* 0x0041e8000c101924 */
[----:B------:R-:W2:Y:S01]  /*3650*/  LD.E R15, desc[UR36][R14.64] ;  /* 0x000000240e0f7980 */ /* 0x000ea2000c101900 */
        /* <DEDUP_REMOVED lines=9> */
[----:B------:R-:W-:-:S02]  /*36f0*/  IMAD.X R47, RZ, RZ, R47, P3 ;  /* 0x000000ffff2f7224 */ /* 0x000fc400018e062f */
[----:B------:R-:W-:Y:S02]  /*3700*/  IMAD.X R43, RZ, RZ, R43, P4 ;  /* 0x000000ffff2b7224 */ /* 0x000fe400020e062b */
[----:B------:R-:W-:Y:S01]  /*3710*/  IMAD.X R0, RZ, RZ, R0, P5 ;  /* 0x000000ffff007224 */ /* 0x000fe200028e0600 */
[----:B--2---:R1:W-:Y:S07]  /*3720*/  STG.E desc[UR36][R12.64], R15 ;  /* 0x0000000f0c007986 */ /* 0x0043ee000c101924 */
[----:B------:R-:W-:Y:S05]  /*3730*/  @P2 BRA `(.L_x_63) ;  /* 0xfffffffc00a42947 */ /* 0x000fea000383ffff */
.L_x_62:
[----:B------:R-:W-:Y:S05]  /*3740*/  BSYNC.RECONVERGENT B2 ;  /* 0x0000000000027941 */ /* 0x000fea0003800200 */
.L_x_61:
[----:B------:R-:W-:Y:S01]  /*3750*/  ISETP.NE.U32.AND P2, PT, R30, R5, PT ;  /* 0x000000051e00720c */ /* 0x000fe20003f45070 */
[----:B------:R-:W-:Y:S03]  /*3760*/  BSSY.RECONVERGENT B2, `(.L_x_64) ;  /* 0x000001a000027945 */ /* 0x000fe60003800200 */
[----:B------:R-:W-:-:S13]  /*3770*/  ISETP.NE.AND.EX P2, PT, R31, R4, PT, P2 ;  /* 0x000000041f00720c */ /* 0x000fda0003f45320 */
[----:B------:R-:W-:Y:S05]  /*3780*/  @!P2 BRA `(.L_x_65) ;  /* 0x00000000005ca947 */ /* 0x000fea0003800000 */
.L_x_66:
[----:B--2---:R-:W-:Y:S02]  /*3790*/  IMAD.MOV.U32 R6, RZ, RZ, R30 ;  /* 0x000000ffff067224 */ /* 0x004fe400078e001e */
[----:B------:R-:W-:-:S05]  /*37a0*/  IMAD.MOV.U32 R7, RZ, RZ, R31 ;  /* 0x000000ffff077224 */ /* 0x000fca00078e001f */
[----:B01----:R0:W2:Y:S01]  /*37b0*/  LD.E R15, desc[UR36][R6.64] ;  /* 0x00000024060f7980 */ /* 0x0030a2000c101900 */
        /* <DEDUP_REMOVED lines=20> */
.L_x_65:
[----:B------:R-:W-:Y:S05]  /*3900*/  BSYNC.RECONVERGENT B2 ;  /* 0x0000000000027941 */ /* 0x000fea0003800200 */
.L_x_64:
[C---:B------:R-:W-:Y:S01]  /*3910*/  LEA R24, P2, R37.reuse, R9, 0x2 ;  /* 0x0000000925187211 */ /* 0x040fe200078410ff */
[----:B------:R-:W-:-:S03]  /*3920*/  IMAD.SHL.U32 R0, R37, 0x2, RZ ;  /* 0x0000000225007824 */ /* 0x000fc600078e00ff */
[----:B------:R-:W-:Y:S01]  /*3930*/  LEA.HI.X R22, R37, R8, R36, 0x2, P2 ;  /* 0x0000000825167211 */ /* 0x000fe200010f1424 */
[----:B------:R-:W-:Y:S01]  /*3940*/  IMAD.SHL.U32 R0, R0, 0x4, RZ ;  /* 0x0000000400007824 */ /* 0x000fe200078e00ff */
[----:B------:R-:W-:-:S04]  /*3950*/  IADD3 RZ, P2, PT, R24, -R38, RZ ;  /* 0x8000002618ff7210 */ /* 0x000fc80007f5e0ff */
[-C--:B------:R-:W-:Y:S01]  /*3960*/  IADD3 R11, P3, PT, R11, R0.reuse, RZ ;  /* 0x000000000b0b7210 */ /* 0x080fe20007f7e0ff */
[----:B------:R-:W-:Y:S01]  /*3970*/  IMAD.X R3, R22, 0x1, ~R34, P2 ;  /* 0x0000000116037824 */ /* 0x000fe200010e0e22 */
[-C--:B------:R-:W-:Y:S02]  /*3980*/  IADD3 R21, P4, PT, R21, R0.reuse, RZ ;  /* 0x0000000015157210 */ /* 0x080fe40007f9e0ff */
[----:B------:R-:W-:Y:S01]  /*3990*/  IADD3 R28, P5, PT, R28, R0, RZ ;  /* 0x000000001c1c7210 */ /* 0x000fe20007fbe0ff */
[--C-:B------:R-:W-:Y:S01]  /*39a0*/  IMAD.X R10, R10, 0x1, R25.reuse, P3 ;  /* 0x000000010a0a7824 */ /* 0x100fe200018e0619 */
[----:B------:R-:W-:Y:S01]  /*39b0*/  ISETP.GE.AND P2, PT, R3, RZ, PT ;  /* 0x000000ff0300720c */ /* 0x000fe20003f46270 */
[--C-:B------:R-:W-:Y:S02]  /*39c0*/  IMAD.X R20, R20, 0x1, R25.reuse, P4 ;  /* 0x0000000114147824 */ /* 0x100fe400020e0619 */
[----:B------:R-:W-:-:S10]  /*39d0*/  IMAD.X R23, R23, 0x1, R25, P5 ;  /* 0x0000000117177824 */ /* 0x000fd400028e0619 */
[----:B------:R-:W-:Y:S05]  /*39e0*/  @!P2 BRA `(.L_x_67) ;  /* 0xfffffff400cca947 */ /* 0x000fea000383ffff */
.L_x_57:
[----:B------:R-:W-:Y:S05]  /*39f0*/  BSYNC.RECONVERGENT B0 ;  /* 0x0000000000007941 */ /* 0x000fea0003800200 */
.L_x_44:
[----:B--2---:R-:W2:Y:S01]  /*3a00*/  LDC R6, c[0x0][0x398] ;  /* 0x0000e600ff067b82 */ /* 0x004ea20000000800 */
[----:B------:R-:W3:Y:S01]  /*3a10*/  LDCU UR4, c[0x0][0x398] ;  /* 0x00007300ff0477ac */ /* 0x000ee20008000800 */
[C---:B------:R-:W-:Y:S01]  /*3a20*/  SHF.L.U64.HI R36, R37.reuse, 0x1, R36 ;  /* 0x0000000125247819 */ /* 0x040fe20000010224 */
[----:B------:R-:W-:Y:S01]  /*3a30*/  IMAD.SHL.U32 R37, R37, 0x2, RZ ;  /* 0x0000000225257824 */ /* 0x000fe200078e00ff */
[----:B------:R-:W-:Y:S01]  /*3a40*/  PLOP3.LUT P0, PT, P0, PT, PT, 0x8, 0x80 ;  /* 0x000000000080781c */ /* 0x000fe2000070e170 */
[----:B---3--:R-:W-:Y:S01]  /*3a50*/  IMAD.U32 R0, RZ, RZ, UR4 ;  /* 0x00000004ff007e24 */ /* 0x008fe2000f8e00ff */
[----:B--2---:R-:W-:-:S04]  /*3a60*/  SHF.R.S32.HI R3, RZ, 0x1f, R6 ;  /* 0x0000001fff037819 */ /* 0x004fc80000011406 */
[----:B------:R-:W-:-:S04]  /*3a70*/  ISETP.GE.U32.AND P2, PT, R37, R0, PT ;  /* 0x000000002500720c */ /* 0x000fc80003f46070 */
[----:B------:R-:W-:-:S13]  /*3a80*/  ISETP.GE.AND.EX P2, PT, R36, R3, PT, P2 ;  /* 0x000000032400720c */ /* 0x000fda0003f46320 */
[----:B------:R-:W-:Y:S05]  /*3a90*/  @!P2 BRA `(.L_x_68) ;  /* 0xffffffe80030a947 */ /* 0x000fea000383ffff */
[----:B------:R-:W-:Y:S05]  /*3aa0*/  BSYNC.RECONVERGENT B1 ;  /* 0x0000000000017941 */ /* 0x000fea0003800200 */
.L_x_43:
[----:B------:R-:W-:Y:S04]  /*3ab0*/  BSSY.RECONVERGENT B0, `(.L_x_42) ;  /* 0x0000113000007945 */ /* 0x000fe80003800200 */
[----:B------:R-:W-:Y:S05]  /*3ac0*/  @P1 BRA `(.L_x_69) ;  /* 0x0000001000441947 */ /* 0x000fea0003800000 */
[----:B------:R-:W-:Y:S01]  /*3ad0*/  BSSY.RECONVERGENT B1, `(.L_x_70) ;  /* 0x0000032000017945 */ /* 0x000fe20003800200 */
[----:B01----:R-:W-:Y:S01]  /*3ae0*/  LOP3.LUT R12, R0, 0x7ffffff0, RZ, 0xc0, !PT ;  /* 0x7ffffff0000c7812 */ /* 0x003fe200078ec0ff */
[----:B------:R-:W-:Y:S02]  /*3af0*/  IMAD.MOV.U32 R14, RZ, RZ, RZ ;  /* 0x000000ffff0e7224 */ /* 0x000fe400078e00ff */
[----:B------:R-:W-:Y:S02]  /*3b00*/  IMAD.MOV.U32 R4, RZ, RZ, R2 ;  /* 0x000000ffff047224 */ /* 0x000fe400078e0002 */
[----:B------:R-:W-:-:S07]  /*3b10*/  IMAD.MOV.U32 R5, RZ, RZ, R16 ;  /* 0x000000ffff057224 */ /* 0x000fce00078e0010 */
.L_x_71:
[----:B------:R-:W2:Y:S04]  /*3b20*/  LD.E R7, desc[UR36][R4.64] ;  /* 0x0000002404077980 */ /* 0x000ea8000c101900 */
[----:B--2---:R0:W-:Y:S04]  /*3b30*/  STG.E desc[UR36][R26.64], R7 ;  /* 0x000000071a007986 */ /* 0x0041e8000c101924 */
[----:B------:R-:W2:Y:S04]  /*3b40*/  LD.E R9, desc[UR36][R4.64+0x4] ;  /* 0x0000042404097980 */ /* 0x000ea8000c101900 */
[----:B--2---:R1:W-:Y:S04]  /*3b50*/  STG.E desc[UR36][R26.64+0x4], R9 ;  /* 0x000004091a007986 */ /* 0x0043e8000c101924 */
[----:B------:R-:W2:Y:S04]  /*3b60*/  LD.E R11, desc[UR36][R4.64+0x8] ;  /* 0x00000824040b7980 */ /* 0x000ea8000c101900 */
[----:B--2---:R2:W-:Y:S04]  /*3b70*/  STG.E desc[UR36][R26.64+0x8], R11 ;  /* 0x0000080b1a007986 */ /* 0x0045e8000c101924 */
[----:B------:R-:W3:Y:S04]  /*3b80*/  LD.E R13, desc[UR36][R4.64+0xc] ;  /* 0x00000c24040d7980 */ /* 0x000ee8000c101900 */
[----:B---3--:R3:W-:Y:S04]  /*3b90*/  STG.E desc[UR36][R26.64+0xc], R13 ;  /* 0x00000c0d1a007986 */ /* 0x0087e8000c101924 */
[----:B------:R-:W4:Y:S04]  /*3ba0*/  LD.E R15, desc[UR36][R4.64+0x10] ;  /* 0x00001024040f7980 */ /* 0x000f28000c101900 */
[----:B----4-:R4:W-:Y:S04]  /*3bb0*/  STG.E desc[UR36][R26.64+0x10], R15 ;  /* 0x0000100f1a007986 */ /* 0x0109e8000c101924 */
[----:B------:R-:W5:Y:S04]  /*3bc0*/  LD.E R21, desc[UR36][R4.64+0x14] ;  /* 0x0000142404157980 */ /* 0x000f68000c101900 */
[----:B-----5:R5:W-:Y:S04]  /*3bd0*/  STG.E desc[UR36][R26.64+0x14], R21 ;  /* 0x000014151a007986 */ /* 0x020be8000c101924 */
[----:B0-----:R-:W2:Y:S04]  /*3be0*/  LD.E R7, desc[UR36][R4.64+0x18] ;  /* 0x0000182404077980 */ /* 0x001ea8000c101900 */
[----:B--2---:R0:W-:Y:S04]  /*3bf0*/  STG.E desc[UR36][R26.64+0x18], R7 ;  /* 0x000018071a007986 */ /* 0x0041e8000c101924 */
[----:B-1----:R-:W2:Y:S04]  /*3c00*/  LD.E R9, desc[UR36][R4.64+0x1c] ;  /* 0x00001c2404097980 */ /* 0x002ea8000c101900 */
[----:B--2---:R1:W-:Y:S04]  /*3c10*/  STG.E desc[UR36][R26.64+0x1c], R9 ;  /* 0x00001c091a007986 */ /* 0x0043e8000c101924 */
[----:B------:R-:W2:Y:S04]  /*3c20*/  LD.E R11, desc[UR36][R4.64+0x20] ;  /* 0x00002024040b7980 */ /* 0x000ea8000c101900 */
[----:B--2---:R2:W-:Y:S04]  /*3c30*/  STG.E desc[UR36][R26.64+0x20], R11 ;  /* 0x0000200b1a007986 */ /* 0x0045e8000c101924 */
[----:B---3--:R-:W3:Y:S04]  /*3c40*/  LD.E R13, desc[UR36][R4.64+0x24] ;  /* 0x00002424040d7980 */ /* 0x008ee8000c101900 */
[----:B---3--:R3:W-:Y:S04]  /*3c50*/  STG.E desc[UR36][R26.64+0x24], R13 ;  /* 0x0000240d1a007986 */ /* 0x0087e8000c101924 */
[----:B----4-:R-:W4:Y:S04]  /*3c60*/  LD.E R15, desc[UR36][R4.64+0x28] ;  /* 0x00002824040f7980 */ /* 0x010f28000c101900 */
[----:B----4-:R-:W-:Y:S04]  /*3c70*/  STG.E desc[UR36][R26.64+0x28], R15 ;  /* 0x0000280f1a007986 */ /* 0x010fe8000c101924 */
[----:B-----5:R-:W4:Y:S04]  /*3c80*/  LD.E R21, desc[UR36][R4.64+0x2c] ;  /* 0x00002c2404157980 */ /* 0x020f28000c101900 */
[----:B----4-:R-:W-:Y:S04]  /*3c90*/  STG.E desc[UR36][R26.64+0x2c], R21 ;  /* 0x00002c151a007986 */ /* 0x010fe8000c101924 */
[----:B0-----:R-:W4:Y:S04]  /*3ca0*/  LD.E R7, desc[UR36][R4.64+0x30] ;  /* 0x0000302404077980 */ /* 0x001f28000c101900 */
[----:B----4-:R0:W-:Y:S04]  /*3cb0*/  STG.E desc[UR36][R26.64+0x30], R7 ;  /* 0x000030071a007986 */ /* 0x0101e8000c101924 */
[----:B-1----:R-:W4:Y:S04]  /*3cc0*/  LD.E R9, desc[UR36][R4.64+0x34] ;  /* 0x0000342404097980 */ /* 0x002f28000c101900 */
[----:B----4-:R1:W-:Y:S04]  /*3cd0*/  STG.E desc[UR36][R26.64+0x34], R9 ;  /* 0x000034091a007986 */ /* 0x0103e8000c101924 */
[----:B--2---:R-:W2:Y:S01]  /*3ce0*/  LD.E R11, desc[UR36][R4.64+0x38] ;  /* 0x00003824040b7980 */ /* 0x004ea2000c101900 */
[----:B------:R-:W-:-:S04]  /*3cf0*/  IADD3 R12, P0, PT, R12, -0x10, RZ ;  /* 0xfffffff00c0c7810 */ /* 0x000fc80007f1e0ff */
[----:B------:R-:W-:Y:S02]  /*3d00*/  IADD3.X R14, PT, PT, R14, -0x1, RZ, P0, !PT ;  /* 0xffffffff0e0e7810 */ /* 0x000fe400007fe4ff */
[----:B------:R-:W-:-:S04]  /*3d10*/  ISETP.NE.U32.AND P0, PT, R12, RZ, PT ;  /* 0x000000ff0c00720c */ /* 0x000fc80003f05070 */
[----:B------:R-:W-:Y:S01]  /*3d20*/  ISETP.NE.AND.EX P0, PT, R14, RZ, PT, P0 ;  /* 0x000000ff0e00720c */ /* 0x000fe20003f05300 */
[----:B--2---:R-:W-:Y:S04]  /*3d30*/  STG.E desc[UR36][R26.64+0x38], R11 ;  /* 0x0000380b1a007986 */ /* 0x004fe8000c101924 */
[----:B---3--:R2:W3:Y:S01]  /*3d40*/  LD.E R13, desc[UR36][R4.64+0x3c] ;  /* 0x00003c24040d7980 */ /* 0x0084e2000c101900 */
[----:B------:R-:W-:Y:S02]  /*3d50*/  IADD3 R10, P1, PT, R4, 0x40, RZ ;  /* 0x00000040040a7810 */ /* 0x000fe40007f3e0ff */
[----:B0-----:R-:W-:-:S03]  /*3d60*/  IADD3 R7, P2, PT, R26, 0x40, RZ ;  /* 0x000000401a077810 */ /* 0x001fc60007f5e0ff */
[----:B-1----:R-:W-:Y:S02]  /*3d70*/  IMAD.X R9, RZ, RZ, R5, P1 ;  /* 0x000000ffff097224 */ /* 0x002fe400008e0605 */
[----:B------:R-:W-:Y:S02]  /*3d80*/  IMAD.X R8, RZ, RZ, R27, P2 ;  /* 0x000000ffff087224 */ /* 0x000fe400010e061b */
[----:B--2---:R-:W-:Y:S02]  /*3d90*/  IMAD.MOV.U32 R4, RZ, RZ, R10 ;  /* 0x000000ffff047224 */ /* 0x004fe400078e000a */
[----:B------:R-:W-:Y:S01]  /*3da0*/  IMAD.MOV.U32 R5, RZ, RZ, R9 ;  /* 0x000000ffff057224 */ /* 0x000fe200078e0009 */
[----:B---3--:R0:W-:Y:S02]  /*3db0*/  STG.E desc[UR36][R26.64+0x3c], R13 ;  /* 0x00003c0d1a007986 */ /* 0x0081e4000c101924 */
[----:B0-----:R-:W-:Y:S02]  /*3dc0*/  IMAD.MOV.U32 R26, RZ, RZ, R7 ;  /* 0x000000ffff1a7224 */ /* 0x001fe400078e0007 */
[----:B------:R-:W-:Y:S01]  /*3dd0*/  IMAD.MOV.U32 R27, RZ, RZ, R8 ;  /* 0x000000ffff1b7224 */ /* 0x000fe200078e0008 */
[----:B------:R-:W-:Y:S06]  /*3de0*/  @P0 BRA `(.L_x_71) ;  /* 0xfffffffc004c0947 */ /* 0x000fec000383ffff */
[----:B------:R-:W-:Y:S05]  /*3df0*/  BSYNC.RECONVERGENT B1 ;  /* 0x0000000000017941 */ /* 0x000fea0003800200 */
.L_x_70:
[----:B------:R-:W-:Y:S01]  /*3e00*/  LOP3.LUT P0, RZ, R0, 0xf, RZ, 0xc0, !PT ;  /* 0x0000000f00ff7812 */ /* 0x000fe2000780c0ff */
[----:B------:R-:W-:-:S12]  /*3e10*/  BSSY.RECONVERGENT B1, `(.L_x_72) ;  /* 0x000004d000017945 */ /* 0x000fd80003800200 */
[----:B------:R-:W-:Y:S05]  /*3e20*/  @!P0 BRA `(.L_x_73) ;  /* 0x00000004002c8947 */ /* 0x000fea0003800000 */
[----:B------:R-:W-:Y:S01]  /*3e30*/  LOP3.LUT R7, R0, 0xf, RZ, 0xc0, !PT ;  /* 0x0000000f00077812 */ /* 0x000fe200078ec0ff */
[----:B------:R-:W-:Y:S03]  /*3e40*/  BSSY.RECONVERGENT B2, `(.L_x_74) ;  /* 0x000001f000027945 */ /* 0x000fe60003800200 */
[----:B------:R-:W-:-:S04]  /*3e50*/  IADD3 R7, P1, PT, R7, -0x1, RZ ;  /* 0xffffffff07077810 */ /* 0x000fc80007f3e0ff */
[----:B------:R-:W-:Y:S01]  /*3e60*/  ISETP.GE.U32.AND P0, PT, R7, 0x7, PT ;  /* 0x000000070700780c */ /* 0x000fe20003f06070 */
[----:B------:R-:W-:Y:S01]  /*3e70*/  IMAD.X R7, RZ, RZ, -0x1, P1 ;  /* 0xffffffffff077424 */ /* 0x000fe200008e06ff */
[----:B------:R-:W-:-:S04]  /*3e80*/  LOP3.LUT P1, RZ, R0, 0x7, RZ, 0xc0, !PT ;  /* 0x0000000700ff7812 */ /* 0x000fc8000782c0ff */
[----:B------:R-:W-:-:S13]  /*3e90*/  ISETP.GE.U32.AND.EX P0, PT, R7, RZ, PT, P0 ;  /* 0x000000ff0700720c */ /* 0x000fda0003f06100 */
[----:B------:R-:W-:Y:S05]  /*3ea0*/  @!P0 BRA `(.L_x_75) ;  /* 0x0000000000608947 */ /* 0x000fea0003800000 */
[----:B------:R-:W2:Y:S04]  /*3eb0*/  LD.E R7, desc[UR36][R4.64] ;  /* 0x0000002404077980 */ /* 0x000ea8000c101900 */
[----:B--2---:R0:W-:Y:S04]  /*3ec0*/  STG.E desc[UR36][R26.64], R7 ;  /* 0x000000071a007986 */ /* 0x0041e8000c101924 */
[----:B------:R-:W2:Y:S04]  /*3ed0*/  LD.E R9, desc[UR36][R4.64+0x4] ;  /* 0x0000042404097980 */ /* 0x000ea8000c101900 */
[----:B--2---:R1:W-:Y:S04]  /*3ee0*/  STG.E desc[UR36][R26.64+0x4], R9 ;  /* 0x000004091a007986 */ /* 0x0043e8000c101924 */
[----:B------:R-:W2:Y:S04]  /*3ef0*/  LD.E R11, desc[UR36][R4.64+0x8] ;  /* 0x00000824040b7980 */ /* 0x000ea8000c101900 */
[----:B--2---:R-:W-:Y:S04]  /*3f00*/  STG.E desc[UR36][R26.64+0x8], R11 ;  /* 0x0000080b1a007986 */ /* 0x004fe8000c101924 */
[----:B------:R-:W2:Y:S04]  /*3f10*/  LD.E R13, desc[UR36][R4.64+0xc] ;  /* 0x00000c24040d7980 */ /* 0x000ea8000c101900 */
[----:B--2---:R2:W-:Y:S04]  /*3f20*/  STG.E desc[UR36][R26.64+0xc], R13 ;  /* 0x00000c0d1a007986 */ /* 0x0045e8000c101924 */
[----:B------:R-:W3:Y:S04]  /*3f30*/  LD.E R15, desc[UR36][R4.64+0x10] ;  /* 0x00001024040f7980 */ /* 0x000ee8000c101900 */
[----:B---3--:R-:W-:Y:S04]  /*3f40*/  STG.E desc[UR36][R26.64+0x10], R15 ;  /* 0x0000100f1a007986 */ /* 0x008fe8000c101924 */
[----:B------:R-:W3:Y:S04]  /*3f50*/  LD.E R21, desc[UR36][R4.64+0x14] ;  /* 0x0000142404157980 */ /* 0x000ee8000c101900 */
[----:B---3--:R-:W-:Y:S04]  /*3f60*/  STG.E desc[UR36][R26.64+0x14], R21 ;  /* 0x000014151a007986 */ /* 0x008fe8000c101924 */
[----:B0-----:R-:W3:Y:S01]  /*3f70*/  LD.E R7, desc[UR36][R4.64+0x18] ;  /* 0x0000182404077980 */ /* 0x001ee2000c101900 */
[----:B------:R-:W-:-:S02]  /*3f80*/  IADD3 R10, P0, PT, R4, 0x20, RZ ;  /* 0x00000020040a7810 */ /* 0x000fc40007f1e0ff */
[----:B------:R-:W-:Y:S01]  /*3f90*/  IADD3 R8, P2, PT, R26, 0x20, RZ ;  /* 0x000000201a087810 */ /* 0x000fe20007f5e0ff */
[----:B---3--:R-:W-:Y:S04]  /*3fa0*/  STG.E desc[UR36][R26.64+0x18], R7 ;  /* 0x000018071a007986 */ /* 0x008fe8000c101924 */
[----:B-1----:R0:W3:Y:S01]  /*3fb0*/  LD.E R9, desc[UR36][R4.64+0x1c] ;  /* 0x00001c2404097980 */ /* 0x0020e2000c101900 */
[----:B--2---:R-:W-:Y:S02]  /*3fc0*/  IMAD.X R13, RZ, RZ, R5, P0 ;  /* 0x000000ffff0d7224 */ /* 0x004fe400000e0605 */
[----:B------:R-:W-:Y:S02]  /*3fd0*/  IMAD.X R11, RZ, RZ, R27, P2 ;  /* 0x000000ffff0b7224 */ /* 0x000fe400010e061b */
[----:B0-----:R-:W-:-:S02]  /*3fe0*/  IMAD.MOV.U32 R4, RZ, RZ, R10 ;  /* 0x000000ffff047224 */ /* 0x001fc400078e000a */
[----:B------:R-:W-:Y:S01]  /*3ff0*/  IMAD.MOV.U32 R5, RZ, RZ, R13 ;  /* 0x000000ffff057224 */ /* 0x000fe200078e000d */
[----:B---3--:R0:W-:Y:S02]  /*4000*/  STG.E desc[UR36][R26.64+0x1c], R9 ;  /* 0x00001c091a007986 */ /* 0x0081e4000c101924 */
[----:B0-----:R-:W-:Y:S02]  /*4010*/  IMAD.MOV.U32 R26, RZ, RZ, R8 ;  /* 0x000000ffff1a7224 */ /* 0x001fe400078e0008 */
[----:B------:R-:W-:-:S07]  /*4020*/  IMAD.MOV.U32 R27, RZ, RZ, R11 ;  /* 0x000000ffff1b7224 */ /* 0x000fce00078e000b */
.L_x_75:
[----:B------:R-:W-:Y:S05]  /*4030*/  BSYNC.RECONVERGENT B2 ;  /* 0x0000000000027941 */ /* 0x000fea0003800200 */
.L_x_74:
        /* <DEDUP_REMOVED lines=10> */
[----:B--2---:R-:W-:Y:S04]  /*40e0*/  STG.E desc[UR36][R26.64], R7 ;  /* 0x000000071a007986 */ /* 0x004fe8000c101924 */
[----:B------:R-:W2:Y:S04]  /*40f0*/  LD.E R9, desc[UR36][R4.64+0x4] ;  /* 0x0000042404097980 */ /* 0x000ea8000c101900 */
[----:B--2---:R-:W-:Y:S04]  /*4100*/  STG.E desc[UR36][R26.64+0x4], R9 ;  /* 0x000004091a007986 */ /* 0x004fe8000c101924 */
[----:B------:R-:W2:Y:S01]  /*4110*/  LD.E R11, desc[UR36][R4.64+0x8] ;  /* 0x00000824040b7980 */ /* 0x000ea2000c101900 */
[----:B------:R-:W-:-:S02]  /*4120*/  IADD3 R10, P0, PT, R4, 0x10, RZ ;  /* 0x00000010040a7810 */ /* 0x000fc40007f1e0ff */
[----:B------:R-:W-:Y:S01]  /*4130*/  IADD3 R8, P2, PT, R26, 0x10, RZ ;  /* 0x000000101a087810 */ /* 0x000fe20007f5e0ff */
[----:B--2---:R-:W-:Y:S04]  /*4140*/  STG.E desc[UR36][R26.64+0x8], R11 ;  /* 0x0000080b1a007986 */ /* 0x004fe8000c101924 */
[----:B------:R0:W2:Y:S01]  /*4150*/  LD.E R13, desc[UR36][R4.64+0xc] ;  /* 0x00000c24040d7980 */ /* 0x0000a2000c101900 */
[----:B------:R-:W-:Y:S02]  /*4160*/  IMAD.X R21, RZ, RZ, R5, P0 ;  /* 0x000000ffff157224 */ /* 0x000fe400000e0605 */
[----:B------:R-:W-:Y:S02]  /*4170*/  IMAD.X R15, RZ, RZ, R27, P2 ;  /* 0x000000ffff0f7224 */ /* 0x000fe400010e061b */
[----:B0-----:R-:W-:-:S02]  /*4180*/  IMAD.MOV.U32 R4, RZ, RZ, R10 ;  /* 0x000000ffff047224 */ /* 0x001fc400078e000a */
[----:B------:R-:W-:Y:S01]  /*4190*/  IMAD.MOV.U32 R5, RZ, RZ, R21 ;  /* 0x000000ffff057224 */ /* 0x000fe200078e0015 */
[----:B--2---:R0:W-:Y:S02]  /*41a0*/  STG.E desc[UR36][R26.64+0xc], R13 ;  /* 0x00000c0d1a007986 */ /* 0x0041e4000c101924 */
[----:B0-----:R-:W-:Y:S02]  /*41b0*/  IMAD.MOV.U32 R26, RZ, RZ, R8 ;  /* 0x000000ffff1a7224 */ /* 0x001fe400078e0008 */
[----:B------:R-:W-:-:S07]  /*41c0*/  IMAD.MOV.U32 R27, RZ, RZ, R15 ;  /* 0x000000ffff1b7224 */ /* 0x000fce00078e000f */
.L_x_77:
[----:B------:R-:W-:Y:S05]  /*41d0*/  BSYNC.RECONVERGENT B2 ;  /* 0x0000000000027941 */ /* 0x000fea0003800200 */
.L_x_76:
[----:B------:R-:W-:Y:S05]  /*41e0*/  @!P1 BRA `(.L_x_73) ;  /* 0x00000000003c9947 */ /* 0x000fea0003800000 */
[----:B------:R-:W-:Y:S01]  /*41f0*/  LOP3.LUT R10, R0, 0x3, RZ, 0xc0, !PT ;  /* 0x00000003000a7812 */ /* 0x000fe200078ec0ff */
[----:B------:R-:W-:-:S07]  /*4200*/  IMAD.MOV.U32 R11, RZ, RZ, RZ ;  /* 0x000000ffff0b7224 */ /* 0x000fce00078e00ff */
.L_x_78:
[----:B0-----:R0:W2:Y:S01]  /*4210*/  LD.E R7, desc[UR36][R4.64] ;  /* 0x0000002404077980 */ /* 0x0010a2000c101900 */
[----:B------:R-:W-:Y:S01]  /*4220*/  IMAD.MOV.U32 R8, RZ, RZ, R26 ;  /* 0x000000ffff087224 */ /* 0x000fe200078e001a */
[----:B------:R-:W-:Y:S01]  /*4230*/  IADD3 R10, P0, PT, R10, -0x1, RZ ;  /* 0xffffffff0a0a7810 */ /* 0x000fe20007f1e0ff */
[--C-:B------:R-:W-:Y:S01]  /*4240*/  IMAD.MOV.U32 R9, RZ, RZ, R27.reuse ;  /* 0x000000ffff097224 */ /* 0x100fe200078e001b */
[----:B------:R-:W-:Y:S02]  /*4250*/  IADD3 R26, P2, PT, R26, 0x4, RZ ;  /* 0x000000041a1a7810 */ /* 0x000fe40007f5e0ff */
[----:B------:R-:W-:Y:S02]  /*4260*/  IADD3.X R11, PT, PT, R11, -0x1, RZ, P0, !PT ;  /* 0xffffffff0b0b7810 */ /* 0x000fe400007fe4ff */
[----:B------:R-:W-:Y:S01]  /*4270*/  ISETP.NE.U32.AND P0, PT, R10, RZ, PT ;  /* 0x000000ff0a00720c */ /* 0x000fe20003f05070 */
[----:B------:R-:W-:Y:S01]  /*4280*/  IMAD.X R27, RZ, RZ, R27, P2 ;  /* 0x000000ffff1b7224 */ /* 0x000fe200010e061b */
[----:B0-----:R-:W-:-:S02]  /*4290*/  IADD3 R4, P1, PT, R4, 0x4, RZ ;  /* 0x0000000404047810 */ /* 0x001fc40007f3e0ff */
[----:B------:R-:W-:-:S03]  /*42a0*/  ISETP.NE.AND.EX P0, PT, R11, RZ, PT, P0 ;  /* 0x000000ff0b00720c */ /* 0x000fc60003f05300 */
[----:B------:R-:W-:Y:S01]  /*42b0*/  IMAD.X R5, RZ, RZ, R5, P1 ;  /* 0x000000ffff057224 */ /* 0x000fe200008e0605 */
[----:B--2---:R0:W-:Y:S09]  /*42c0*/  STG.E desc[UR36][R8.64], R7 ;  /* 0x0000000708007986 */ /* 0x0041f2000c101924 */
[----:B------:R-:W-:Y:S05]  /*42d0*/  @P0 BRA `(.L_x_78) ;  /* 0xfffffffc00cc0947 */ /* 0x000fea000383ffff */
.L_x_73:
[----:B------:R-:W-:Y:S05]  /*42e0*/  BSYNC.RECONVERGENT B1 ;  /* 0x0000000000017941 */ /* 0x000fea0003800200 */
.L_x_72:
[C---:B------:R-:W-:Y:S01]  /*42f0*/  ISETP.LT.U32.AND P0, PT, R0.reuse, 0x1, PT ;  /* 0x000000010000780c */ /* 0x040fe20003f01070 */
[----:B0-----:R-:W-:Y:S01]  /*4300*/  IMAD R7, R19, R6, RZ ;  /* 0x0000000613077224 */ /* 0x001fe200078e02ff */
[C---:B------:R-:W-:Y:S01]  /*4310*/  ISETP.GT.U32.AND P1, PT, R0.reuse, 0x1, PT ;  /* 0x000000010000780c */ /* 0x040fe20003f24070 */
[----:B------:R-:W0:Y:S01]  /*4320*/  LDCU.64 UR4, c[0x0][0x388] ;  /* 0x00007100ff0477ac */ /* 0x000e220008000a00 */
[C---:B------:R-:W-:Y:S01]  /*4330*/  ISETP.LT.AND.EX P0, PT, R3.reuse, RZ, PT, P0 ;  /* 0x000000ff0300720c */ /* 0x040fe20003f01300 */
[----:B------:R-:W-:Y:S01]  /*4340*/  BSSY.RECONVERGENT B1, `(.L_x_79) ;  /* 0x0000043000017945 */ /* 0x000fe20003800200 */
[C---:B------:R-:W-:Y:S02]  /*4350*/  ISETP.GT.AND.EX P1, PT, R3.reuse, RZ, PT, P1 ;  /* 0x000000ff0300720c */ /* 0x040fe40003f24310 */
[----:B------:R-:W-:Y:S02]  /*4360*/  SEL R5, R0, 0x1, P0 ;  /* 0x0000000100057807 */ /* 0x000fe40000000000 */
[----:B------:R-:W-:-:S02]  /*4370*/  SEL R6, R3, RZ, P0 ;  /* 0x000000ff03067207 */ /* 0x000fc40000000000 */
[----:B------:R-:W-:Y:S01]  /*4380*/  IADD3 R4, P0, PT, -R5, R0, RZ ;  /* 0x0000000005047210 */ /* 0x000fe20007f1e1ff */
[----:B------:R-:W-:Y:S01]  /*4390*/  IMAD.SHL.U32 R5, R7, 0x4, RZ ;  /* 0x0000000407057824 */ /* 0x000fe200078e00ff */
[----:B------:R-:W-:Y:S02]  /*43a0*/  SEL R8, R0, 0x1, P1 ;  /* 0x0000000100087807 */ /* 0x000fe40000800000 */
[----:B------:R-:W-:Y:S01]  /*43b0*/  ISETP.GE.U32.AND P1, PT, R4, 0xf, PT ;  /* 0x0000000f0400780c */ /* 0x000fe20003f26070 */
[----:B------:R-:W-:Y:S01]  /*43c0*/  IMAD.X R3, R3, 0x1, ~R6, P0 ;  /* 0x0000000103037824 */ /* 0x000fe200000e0e06 */
[----:B------:R-:W-:Y:S01]  /*43d0*/  SHF.R.S32.HI R10, RZ, 0x1f, R7 ;  /* 0x0000001fff0a7819 */ /* 0x000fe20000011407 */
[----:B------:R-:W-:Y:S01]  /*43e0*/  IMAD.MOV.U32 R6, RZ, RZ, R18 ;  /* 0x000000ffff067224 */ /* 0x000fe200078e0012 */
[----:B------:R-:W-:Y:S02]  /*43f0*/  LOP3.LUT R22, R8, 0xf, RZ, 0xc0, !PT ;  /* 0x0000000f08167812 */ /* 0x000fe400078ec0ff */
[----:B------:R-:W-:-:S02]  /*4400*/  ISETP.GE.U32.AND.EX P1, PT, R3, RZ, PT, P1 ;  /* 0x000000ff0300720c */ /* 0x000fc40003f26110 */
[----:B------:R-:W-:Y:S01]  /*4410*/  SHF.L.U64.HI R10, R7, 0x2, R10 ;  /* 0x00000002070a7819 */ /* 0x000fe2000001020a */
[----:B------:R-:W-:Y:S01]  /*4420*/  IMAD.MOV.U32 R7, RZ, RZ, R17 ;  /* 0x000000ffff077224 */ /* 0x000fe200078e0011 */
[----:B0-----:R-:W-:Y:S02]  /*4430*/  IADD3 R4, P2, PT, R5, UR4, RZ ;  /* 0x0000000405047c10 */ /* 0x001fe4000ff5e0ff */
[----:B------:R-:W-:Y:S02]  /*4440*/  ISETP.NE.U32.AND P0, PT, R22, RZ, PT ;  /* 0x000000ff1600720c */ /* 0x000fe40003f05070 */
[----:B------:R-:W-:Y:S02]  /*4450*/  IADD3.X R5, PT, PT, R10, UR5, RZ, P2, !PT ;  /* 0x000000050a057c10 */ /* 0x000fe400097fe4ff */
[----:B------:R-:W-:-:S03]  /*4460*/  ISETP.NE.AND.EX P0, PT, RZ, RZ, PT, P0 ;  /* 0x000000ffff00720c */ /* 0x000fc60003f05300 */
[----:B------:R-:W-:Y:S10]  /*4470*/  @!P1 BRA `(.L_x_80) ;  /* 0x0000000000bc9947 */ /* 0x000ff40003800000 */
[----:B------:R-:W-:Y:S01]  /*4480*/  LOP3.LUT R14, R8, 0x7ffffff0, RZ, 0xc0, !PT ;  /* 0x7ffffff0080e7812 */ /* 0x000fe200078ec0ff */
[----:B------:R-:W-:-:S07]  /*4490*/  IMAD.MOV.U32 R20, RZ, RZ, RZ ;  /* 0x000000ffff147224 */ /* 0x000fce00078e00ff */
.L_x_81:
        /* <DEDUP_REMOVED lines=45> */
.L_x_80:
[----:B------:R-:W-:Y:S05]  /*4770*/  BSYNC.RECONVERGENT B1 ;  /* 0x0000000000017941 */ /* 0x000fea0003800200 */
.L_x_79:
[----:B------:R-:W-:Y:S05]  /*4780*/  @!P0 BRA `(.L_x_69) ;  /* 0x0000000400148947 */ /* 0x000fea0003800000 */
[----:B------:R-:W-:Y:S01]  /*4790*/  ISETP.GE.U32.AND P0, PT, R22, 0x8, PT ;  /* 0x000000081600780c */ /* 0x000fe20003f06070 */
[----:B------:R-:W-:Y:S01]  /*47a0*/  BSSY.RECONVERGENT B1, `(.L_x_82) ;  /* 0x000001e000017945 */ /* 0x000fe20003800200 */
[----:B------:R-:W-:Y:S02]  /*47b0*/  LOP3.LUT R14, R8, 0x7, RZ, 0xc0, !PT ;  /* 0x00000007080e7812 */ /* 0x000fe400078ec0ff */
[----:B------:R-:W-:Y:S02]  /*47c0*/  ISETP.GE.U32.AND.EX P0, PT, RZ, RZ, PT, P0 ;  /* 0x000000ffff00720c */ /* 0x000fe40003f06100 */
[----:B------:R-:W-:-:S04]  /*47d0*/  ISETP.NE.U32.AND P1, PT, R14, RZ, PT ;  /* 0x000000ff0e00720c */ /* 0x000fc80003f25070 */
[----:B------:R-:W-:-:S07]  /*47e0*/  ISETP.NE.AND.EX P1, PT, RZ, RZ, PT, P1 ;  /* 0x000000ffff00720c */ /* 0x000fce0003f25310 */
[----:B------:R-:W-:Y:S06]  /*47f0*/  @!P0 BRA `(.L_x_83) ;  /* 0x0000000000608947 */ /* 0x000fec0003800000 */
        /* <DEDUP_REMOVED lines=24> */
.L_x_83:
[----:B------:R-:W-:Y:S05]  /*4980*/  BSYNC.RECONVERGENT B1 ;  /* 0x0000000000017941 */ /* 0x000fea0003800200 */
.L_x_82:
[----:B------:R-:W-:Y:S05]  /*4990*/  @!P1 BRA `(.L_x_69) ;  /* 0x0000000000909947 */ /* 0x000fea0003800000 */
[----:B------:R-:W-:-:S04]  /*49a0*/  ISETP.GE.U32.AND P0, PT, R14, 0x4, PT ;  /* 0x000000040e00780c */ /* 0x000fc80003f06070 */
[----:B------:R-:W-:-:S13]  /*49b0*/  ISETP.GE.U32.AND.EX P0, PT, RZ, RZ, PT, P0 ;  /* 0x000000ffff00720c */ /* 0x000fda0003f06100 */
[----:B------:R-:W2:Y:S04]  /*49c0*/  @P0 LD.E R3, desc[UR36][R6.64] ;  /* 0x0000002406030980 */ /* 0x000ea8000c101900 */
[----:B--2---:R0:W-:Y:S04]  /*49d0*/  @P0 STG.E desc[UR36][R4.64], R3 ;  /* 0x0000000304000986 */ /* 0x0041e8000c101924 */
[----:B------:R-:W2:Y:S04]  /*49e0*/  @P0 LD.E R9, desc[UR36][R6.64+0x4] ;  /* 0x0000042406090980 */ /* 0x000ea8000c101900 */
[----:B--2---:R1:W-:Y:S04]  /*49f0*/  @P0 STG.E desc[UR36][R4.64+0x4], R9 ;  /* 0x0000040904000986 */ /* 0x0043e8000c101924 */
[----:B------:R-:W2:Y:S01]  /*4a00*/  @P0 LD.E R11, desc[UR36][R6.64+0x8] ;  /* 0x00000824060b0980 */ /* 0x000ea2000c101900 */
[----:B------:R-:W-:Y:S01]  /*4a10*/  LOP3.LUT R12, R8, 0x3, RZ, 0xc0, !PT ;  /* 0x00000003080c7812 */ /* 0x000fe200078ec0ff */
[----:B------:R-:W-:-:S03]  /*4a20*/  IMAD.MOV.U32 R14, RZ, RZ, RZ ;  /* 0x000000ffff0e7224 */ /* 0x000fc600078e00ff */
[----:B------:R-:W-:-:S04]  /*4a30*/  ISETP.NE.U32.AND P1, PT, R12, RZ, PT ;  /* 0x000000ff0c00720c */ /* 0x000fc80003f25070 */
[----:B------:R-:W-:Y:S01]  /*4a40*/  ISETP.NE.AND.EX P1, PT, R14, RZ, PT, P1 ;  /* 0x000000ff0e00720c */ /* 0x000fe20003f25310 */
[----:B--2---:R-:W-:Y:S04]  /*4a50*/  @P0 STG.E desc[UR36][R4.64+0x8], R11 ;  /* 0x0000080b04000986 */ /* 0x004fe8000c101924 */
[----:B------:R2:W3:Y:S01]  /*4a60*/  @P0 LD.E R13, desc[UR36][R6.64+0xc] ;  /* 0x00000c24060d0980 */ /* 0x0004e2000c101900 */
[----:B------:R-:W-:Y:S02]  /*4a70*/  @P0 IADD3 R10, P2, PT, R6, 0x10, RZ ;  /* 0x00000010060a0810 */ /* 0x000fe40007f5e0ff */
[----:B0-----:R-:W-:-:S03]  /*4a80*/  @P0 IADD3 R3, P3, PT, R4, 0x10, RZ ;  /* 0x0000001004030810 */ /* 0x001fc60007f7e0ff */
[----:B-1----:R-:W-:Y:S02]  /*4a90*/  @P0 IMAD.X R9, RZ, RZ, R7, P2 ;  /* 0x000000ffff090224 */ /* 0x002fe400010e0607 */
[----:B------:R-:W-:Y:S02]  /*4aa0*/  @P0 IMAD.X R8, RZ, RZ, R5, P3 ;  /* 0x000000ffff080224 */ /* 0x000fe400018e0605 */
[----:B--2---:R-:W-:Y:S02]  /*4ab0*/  @P0 IMAD.MOV.U32 R6, RZ, RZ, R10 ;  /* 0x000000ffff060224 */ /* 0x004fe400078e000a */
[----:B------:R-:W-:Y:S01]  /*4ac0*/  @P0 IMAD.MOV.U32 R7, RZ, RZ, R9 ;  /* 0x000000ffff070224 */ /* 0x000fe200078e0009 */
[----:B---3--:R0:W-:Y:S02]  /*4ad0*/  @P0 STG.E desc[UR36][R4.64+0xc], R13 ;  /* 0x00000c0d04000986 */ /* 0x0081e4000c101924 */
[----:B0-----:R-:W-:Y:S02]  /*4ae0*/  @P0 IMAD.MOV.U32 R4, RZ, RZ, R3 ;  /* 0x000000ffff040224 */ /* 0x001fe400078e0003 */
[----:B------:R-:W-:Y:S01]  /*4af0*/  @P0 IMAD.MOV.U32 R5, RZ, RZ, R8 ;  /* 0x000000ffff050224 */ /* 0x000fe200078e0008 */
[----:B------:R-:W-:Y:S06]  /*4b00*/  @!P1 BRA `(.L_x_69) ;  /* 0x0000000000349947 */ /* 0x000fec0003800000 */
.L_x_84:
[----:B------:R0:W2:Y:S01]  /*4b10*/  LD.E R3, desc[UR36][R6.64] ;  /* 0x0000002406037980 */ /* 0x0000a2000c101900 */
[----:B------:R-:W-:Y:S02]  /*4b20*/  IADD3 R12, P0, PT, R12, -0x1, RZ ;  /* 0xffffffff0c0c7810 */ /* 0x000fe40007f1e0ff */
[----:B------:R-:W-:Y:S02]  /*4b30*/  IADD3 R8, P2, PT, R4, 0x4, RZ ;  /* 0x0000000404087810 */ /* 0x000fe40007f5e0ff */
[----:B------:R-:W-:Y:S02]  /*4b40*/  IADD3.X R14, PT, PT, R14, -0x1, RZ, P0, !PT ;  /* 0xffffffff0e0e7810 */ /* 0x000fe400007fe4ff */
[----:B------:R-:W-:Y:S01]  /*4b50*/  ISETP.NE.U32.AND P0, PT, R12, RZ, PT ;  /* 0x000000ff0c00720c */ /* 0x000fe20003f05070 */
[----:B------:R-:W-:Y:S01]  /*4b60*/  IMAD.X R9, RZ, RZ, R5, P2 ;  /* 0x000000ffff097224 */ /* 0x000fe200010e0605 */
[----:B0-----:R-:W-:Y:S02]  /*4b70*/  IADD3 R6, P1, PT, R6, 0x4, RZ ;  /* 0x0000000406067810 */ /* 0x001fe40007f3e0ff */
[----:B------:R-:W-:-:S03]  /*4b80*/  ISETP.NE.AND.EX P0, PT, R14, RZ, PT, P0 ;  /* 0x000000ff0e00720c */ /* 0x000fc60003f05300 */
[----:B------:R-:W-:Y:S01]  /*4b90*/  IMAD.X R7, RZ, RZ, R7, P1 ;  /* 0x000000ffff077224 */ /* 0x000fe200008e0607 */
[----:B--2---:R0:W-:Y:S02]  /*4ba0*/  STG.E desc[UR36][R4.64], R3 ;  /* 0x0000000304007986 */ /* 0x0041e4000c101924 */
[----:B0-----:R-:W-:Y:S02]  /*4bb0*/  IMAD.MOV.U32 R4, RZ, RZ, R8 ;  /* 0x000000ffff047224 */ /* 0x001fe400078e0008 */
[----:B------:R-:W-:-:S05]  /*4bc0*/  IMAD.MOV.U32 R5, RZ, RZ, R9 ;  /* 0x000000ffff057224 */ /* 0x000fca00078e0009 */
[----:B------:R-:W-:Y:S05]  /*4bd0*/  @P0 BRA `(.L_x_84) ;  /* 0xfffffffc00cc0947 */ /* 0x000fea000383ffff */
.L_x_69:
[----:B------:R-:W-:Y:S05]  /*4be0*/  BSYNC.RECONVERGENT B0 ;  /* 0x0000000000007941 */ /* 0x000fea0003800200 */
.L_x_42:
[----:B------:R-:W-:Y:S01]  /*4bf0*/  ISETP.NE.AND P0, PT, R0, RZ, PT ;  /* 0x000000ff0000720c */ /* 0x000fe20003f05270 */
[----:B------:R-:W-:-:S12]  /*4c00*/  BSSY.RECONVERGENT B6, `(.L_x_85) ;  /* 0x000000d000067945 */ /* 0x000fd80003800200 */
[----:B------:R-:W-:Y:S05]  /*4c10*/  @!P0 BRA `(.L_x_86) ;  /* 0x00000000002c8947 */ /* 0x000fea0003800000 */
[----:B------:R-:W-:Y:S01]  /*4c20*/  MOV R22, 0x188 ;  /* 0x0000018800167802 */ /* 0x000fe20000000f00 */
[----:B------:R-:W-:Y:S02]  /*4c30*/  IMAD.MOV.U32 R4, RZ, RZ, R18 ;  /* 0x000000ffff047224 */ /* 0x000fe400078e0012 */
[----:B------:R-:W-:Y:S01]  /*4c40*/  IMAD.MOV.U32 R5, RZ, RZ, R17 ;  /* 0x000000ffff057224 */ /* 0x000fe200078e0011 */
[----:B------:R2:W3:Y:S06]  /*4c50*/  LDC.64 R6, c[0x4][R22] ;  /* 0x0100000016067b82 */ /* 0x0004ec0000000a00 */
[----:B------:R-:W-:-:S07]  /*4c60*/  LEPC R20, `(.L_x_87) ;  /* 0x000000001014794e */ /* 0x000fce0000000000 */
[----:B0123--:R-:W-:Y:S05]  /*4c70*/  CALL.ABS.NOINC R6 ;  /* 0x0000000006007343 */ /* 0x00ffea0003c00000 */
.L_x_87:
[----:B------:R-:W0:Y:S01]  /*4c80*/  LDC.64 R22, c[0x4][R22] ;  /* 0x0100000016167b82 */ /* 0x000e220000000a00 */
[----:B------:R-:W-:Y:S02]  /*4c90*/  IMAD.MOV.U32 R4, RZ, RZ, R2 ;  /* 0x000000ffff047224 */ /* 0x000fe400078e0002 */
[----:B------:R-:W-:-:S07]  /*4ca0*/  IMAD.MOV.U32 R5, RZ, RZ, R16 ;  /* 0x000000ffff057224 */ /* 0x000fce00078e0010 */
[----:B------:R-:W-:-:S07]  /*4cb0*/  LEPC R20, `(.L_x_86) ;  /* 0x000000001014794e */ /* 0x000fce0000000000 */
[----:B0-----:R-:W-:Y:S05]  /*4cc0*/  CALL.ABS.NOINC R22 ;  /* 0x0000000016007343 */ /* 0x001fea0003c00000 */
.L_x_86:
[----:B------:R-:W-:Y:S05]  /*4cd0*/  BSYNC.RECONVERGENT B6 ;  /* 0x0000000000067941 */ /* 0x000fea0003800200 */
.L_x_85:
[----:B------:R-:W2:Y:S01]  /*4ce0*/  LDC R0, c[0x0][0x398] ;  /* 0x0000e600ff007b82 */ /* 0x000ea20000000800 */
[----:B------:R-:W0:Y:S07]  /*4cf0*/  LDCU UR4, c[0x0][0x3a0] ;  /* 0x00007400ff0477ac */ /* 0x000e2e0008000800 */
[----:B------:R-:W3:Y:S08]  /*4d00*/  LDC.64 R8, c[0x0][0x380] ;  /* 0x0000e000ff087b82 */ /* 0x000ef00000000a00 */
[----:B------:R-:W4:Y:S08]  /*4d10*/  LDC R11, c[0x0][0x398] ;  /* 0x0000e600ff0b7b82 */ /* 0x000f300000000800 */
[----:B------:R-:W1:Y:S01]  /*4d20*/  LDC.64 R2, c[0x0][0x3a8] ;  /* 0x0000ea00ff027b82 */ /* 0x000e620000000a00 */
[----:B--2---:R-:W-:Y:S01]  /*4d30*/  IMAD R6, R19, R0, RZ ;  /* 0x0000000013067224 */ /* 0x004fe200078e02ff */
[----:B------:R-:W-:-:S03]  /*4d40*/  SHF.R.S32.HI R0, RZ, 0x1f, R0 ;  /* 0x0000001fff007819 */ /* 0x000fc60000011400 */
[----:B------:R-:W-:Y:S01]  /*4d50*/  IMAD.SHL.U32 R7, R6, 0x4, RZ ;  /* 0x0000000406077824 */ /* 0x000fe200078e00ff */
[----:B------:R-:W-:-:S04]  /*4d60*/  SHF.R.S32.HI R5, RZ, 0x1f, R6 ;  /* 0x0000001fff057819 */ /* 0x000fc80000011406 */
[----:B------:R-:W-:Y:S02]  /*4d70*/  SHF.L.U64.HI R6, R6, 0x2, R5 ;  /* 0x0000000206067819 */ /* 0x000fe40000010205 */
[----:B---3--:R-:W-:-:S05]  /*4d80*/  IADD3 R8, P0, PT, R7, R8, RZ ;  /* 0x0000000807087210 */ /* 0x008fca0007f1e0ff */
[----:B------:R-:W-:Y:S01]  /*4d90*/  IMAD.X R9, R6, 0x1, R9, P0 ;  /* 0x0000000106097824 */ /* 0x000fe200000e0609 */
[----:B----4-:R-:W-:-:S04]  /*4da0*/  LEA R20, P0, R11, R8, 0x2 ;  /* 0x000000080b147211 */ /* 0x010fc800078010ff */
[----:B------:R-:W-:Y:S01]  /*4db0*/  LEA.HI.X R21, R11, R9, R0, 0x2, P0 ;  /* 0x000000090b157211 */ /* 0x000fe200000f1400 */
[----:B-1----:R-:W-:-:S04]  /*4dc0*/  IMAD.WIDE R2, R19, 0x4, R2 ;  /* 0x0000000413027825 */ /* 0x002fc800078e0202 */
[----:B------:R1:W5:Y:S04]  /*4dd0*/  LDG.E R8, desc[UR36][R20.64+-0x4] ;  /* 0xfffffc2414087981 */ /* 0x000368000c1e1900 */
[----:B------:R1:W5:Y:S04]  /*4de0*/  LDG.E R2, desc[UR36][R2.64] ;  /* 0x0000002402027981 */ /* 0x000368000c1e1900 */
[----:B------:R1:W5:Y:S01]  /*4df0*/  LDG.E R9, desc[UR36][R20.64+-0x8] ;  /* 0xfffff82414097981 */ /* 0x000362000c1e1900 */
[----:B0-----:R-:W0:Y:S08]  /*4e00*/  F2F.F64.F32 R12, UR4 ;  /* 0x00000004000c7d10 */ /* 0x001e300008201800 */
[----:B0-----:R-:W0:Y:S01]  /*4e10*/  MUFU.RCP64H R11, R13 ;  /* 0x0000000d000b7308 */ /* 0x001e220000001800 */
[----:B------:R-:W-:-:S06]  /*4e20*/  VIADD R10, R13, 0x300402 ;  /* 0x003004020d0a7836 */ /* 0x000fcc0000000000 */
[----:B0-----:R-:W-:-:S08]  /*4e30*/  DFMA R4, -R12, R10, 1 ;  /* 0x3ff000000c04742b */ /* 0x001fd0000000010a */
[----:B------:R-:W-:Y:S01]  /*4e40*/  DFMA R4, R4, R4, R4 ;  /* 0x000000040404722b */ /* 0x000fe20000000004 */
[----:B------:R-:W-:-:S07]  /*4e50*/  FSETP.GEU.AND P0, PT, |R10|, 5.8789094863358348022e-39, PT ;  /* 0x004004020a00780b */ /* 0x000fce0003f0e200 */
[----:B------:R-:W-:Y:S02]  /*4e60*/  DFMA R14, R10, R4, R10 ;  /* 0x000000040a0e722b */ /* 0x000fe4000000000a */
[----:B------:R-:W0:Y:S06]  /*4e70*/  LDC.64 R4, c[0x0][0x388] ;  /* 0x0000e200ff047b82 */ /* 0x000e2c0000000a00 */
[----:B------:R-:W-:-:S08]  /*4e80*/  DFMA R16, -R12, R14, 1 ;  /* 0x3ff000000c10742b */ /* 0x000fd0000000010e */
[----:B------:R-:W-:Y:S01]  /*4e90*/  DFMA R14, R14, R16, R14 ;  /* 0x000000100e0e722b */ /* 0x000fe2000000000e */
[----:B-1----:R-:W-:Y:S10]  /*4ea0*/  @P0 BRA `(.L_x_88) ;  /* 0x0000000000100947 */ /* 0x002ff40003800000 */
[----:B------:R-:W-:Y:S02]  /*4eb0*/  LOP3.LUT R3, R13, 0x7fffffff, RZ, 0xc0, !PT ;  /* 0x7fffffff0d037812 */ /* 0x000fe400078ec0ff */
[----:B------:R-:W-:-:S03]  /*4ec0*/  MOV R10, 0x4ef0 ;  /* 0x00004ef0000a7802 */ /* 0x000fc60000000f00 */
[----:B------:R-:W-:-:S07]  /*4ed0*/  VIADD R16, R3, 0xfff00000 ;  /* 0xfff0000003107836 */ /* 0x000fce0000000000 */
[----:B0----5:R-:W-:Y:S05]  /*4ee0*/  CALL.REL.NOINC `($__internal_0_$__cuda_sm20_dblrcp_rn_slowpath_v3) ;  /* 0x0000000800607944 */ /* 0x021fea0003c00000 */
.L_x_88:
[----:B------:R-:W-:Y:S01]  /*4ef0*/  ISETP.GT.AND P0, PT, R15, 0xfffff, PT ;  /* 0x000fffff0f00780c */ /* 0x000fe20003f04270 */
[--C-:B------:R-:W-:Y:S01]  /*4f00*/  IMAD.MOV.U32 R12, RZ, RZ, R14.reuse ;  /* 0x000000ffff0c7224 */ /* 0x100fe200078e000e */
[----:B------:R-:W1:Y:S01]  /*4f10*/  LDC R10, c[0x0][0x39c] ;  /* 0x0000e700ff0a7b82 */ /* 0x000e620000000800 */
[--C-:B------:R-:W-:Y:S01]  /*4f20*/  IMAD.MOV.U32 R13, RZ, RZ, R15.reuse ;  /* 0x000000ffff0d7224 */ /* 0x100fe200078e000f */
[----:B------:R-:W-:Y:S01]  /*4f30*/  BSSY.RECONVERGENT B0, `(.L_x_89) ;  /* 0x0000052000007945 */ /* 0x000fe20003800200 */
[----:B------:R-:W-:Y:S02]  /*4f40*/  IMAD.MOV.U32 R3, RZ, RZ, R15 ;  /* 0x000000ffff037224 */ /* 0x000fe400078e000f */
[----:B------:R-:W-:Y:S02]  /*4f50*/  IMAD.MOV.U32 R18, RZ, RZ, -0x3ff ;  /* 0xfffffc01ff127424 */ /* 0x000fe400078e00ff */
[----:B------:R-:W-:-:S04]  /*4f60*/  IMAD.MOV.U32 R20, RZ, RZ, R14 ;  /* 0x000000ffff147224 */ /* 0x000fc800078e000e */
[----:B------:R-:W-:Y:S01]  /*4f70*/  @!P0 DMUL R12, R12, 1.80143985094819840000e+16 ;  /* 0x435000000c0c8828 */ /* 0x000fe20000000000 */
[----:B------:R-:W-:-:S09]  /*4f80*/  @!P0 IMAD.MOV.U32 R18, RZ, RZ, -0x435 ;  /* 0xfffffbcbff128424 */ /* 0x000fd200078e00ff */
[----:B------:R-:W-:Y:S02]  /*4f90*/  @!P0 IMAD.MOV.U32 R3, RZ, RZ, R13 ;  /* 0x000000ffff038224 */ /* 0x000fe400078e000d */
[----:B------:R-:W-:Y:S02]  /*4fa0*/  @!P0 IMAD.MOV.U32 R20, RZ, RZ, R12 ;  /* 0x000000ffff148224 */ /* 0x000fe400078e000c */
[----:B-1----:R-:W-:Y:S01]  /*4fb0*/  FMUL R10, R10, R10 ;  /* 0x0000000a0a0a7220 */ /* 0x002fe20000400000 */
[----:B------:R-:W-:-:S05]  /*4fc0*/  VIADD R11, R3, 0xffffffff ;  /* 0xffffffff030b7836 */ /* 0x000fca0000000000 */
[----:B------:R-:W-:-:S13]  /*4fd0*/  ISETP.GT.U32.AND P1, PT, R11, 0x7feffffe, PT ;  /* 0x7feffffe0b00780c */ /* 0x000fda0003f24070 */
[----:B------:R-:W-:Y:S05]  /*4fe0*/  @P1 BRA `(.L_x_90) ;  /* 0x0000000400001947 */ /* 0x000fea0003800000 */
[----:B------:R-:W-:Y:S01]  /*4ff0*/  LOP3.LUT R11, R3, 0xfffff, RZ, 0xc0, !PT ;  /* 0x000fffff030b7812 */ /* 0x000fe200078ec0ff */
[----:B------:R-:W-:Y:S01]  /*5000*/  IMAD.MOV.U32 R14, RZ, RZ, RZ ;  /* 0x000000ffff0e7224 */ /* 0x000fe200078e00ff */
[----:B------:R-:W-:Y:S01]  /*5010*/  UMOV UR4, 0x3ae80f1e ;  /* 0x3ae80f1e00047882 */ /* 0x000fe20000000000 */
[----:B------:R-:W-:Y:S01]  /*5020*/  IMAD.MOV.U32 R24, RZ, RZ, -0x748574fc ;  /* 0x8b7a8b04ff187424 */ /* 0x000fe200078e00ff */
[----:B------:R-:W-:Y:S01]  /*5030*/  LOP3.LUT R21, R11, 0x3ff00000, RZ, 0xfc, !PT ;  /* 0x3ff000000b157812 */ /* 0x000fe200078efcff */
[----:B------:R-:W-:Y:S01]  /*5040*/  IMAD.MOV.U32 R25, RZ, RZ, 0x3ed0ee25 ;  /* 0x3ed0ee25ff197424 */ /* 0x000fe200078e00ff */
[----:B------:R-:W-:Y:S01]  /*5050*/  UMOV UR5, 0x3eb1380b ;  /* 0x3eb1380b00057882 */ /* 0x000fe20000000000 */
[----:B------:R-:W-:Y:S01]  /*5060*/  LEA.HI R3, R3, R18, RZ, 0xc ;  /* 0x0000001203037211 */ /* 0x000fe200078f60ff */
[----:B------:R-:W-:Y:S01]  /*5070*/  IMAD.MOV.U32 R27, RZ, RZ, 0x43300000 ;  /* 0x43300000ff1b7424 */ /* 0x000fe200078e00ff */
[----:B------:R-:W-:Y:S01]  /*5080*/  ISETP.GE.U32.AND P0, PT, R21, 0x3ff6a09f, PT ;  /* 0x3ff6a09f1500780c */ /* 0x000fe20003f06070 */
[----:B------:R-:W-:Y:S01]  /*5090*/  UMOV UR6, 0x80000000 ;  /* 0x8000000000067882 */ /* 0x000fe20000000000 */
[----:B------:R-:W-:-:S11]  /*50a0*/  UMOV UR7, 0x43300000 ;  /* 0x4330000000077882 */ /* 0x000fd60000000000 */
[----:B------:R-:W-:Y:S02]  /*50b0*/  @P0 VIADD R11, R21, 0xfff00000 ;  /* 0xfff00000150b0836 */ /* 0x000fe40000000000 */
[----:B------:R-:W-:Y:S02]  /*50c0*/  @P0 VIADD R3, R3, 0x1 ;  /* 0x0000000103030836 */ /* 0x000fe40000000000 */
[----:B------:R-:W-:-:S03]  /*50d0*/  @P0 IMAD.MOV.U32 R21, RZ, RZ, R11 ;  /* 0x000000ffff150224 */ /* 0x000fc600078e000b */
[----:B------:R-:W-:-:S03]  /*50e0*/  LOP3.LUT R26, R3, 0x80000000, RZ, 0x3c, !PT ;  /* 0x80000000031a7812 */ /* 0x000fc600078e3cff */
[C---:B------:R-:W-:Y:S02]  /*50f0*/  DADD R22, R20.reuse, 1 ;  /* 0x3ff0000014167429 */ /* 0x040fe40000000000 */
[----:B------:R-:W-:Y:S02]  /*5100*/  DADD R20, R20, -1 ;  /* 0xbff0000014147429 */ /* 0x000fe40000000000 */
[----:B------:R-:W-:Y:S01]  /*5110*/  DADD R26, R26, -UR6 ;  /* 0x800000061a1a7e29 */ /* 0x000fe20008000000 */
[----:B------:R-:W-:Y:S01]  /*5120*/  UMOV UR6, 0xfefa39ef ;  /* 0xfefa39ef00067882 */ /* 0x000fe20000000000 */
[----:B------:R-:W1:Y:S01]  /*5130*/  MUFU.RCP64H R15, R23 ;  /* 0x00000017000f7308 */ /* 0x000e620000001800 */
[----:B------:R-:W-:Y:S01]  /*5140*/  UMOV UR7, 0x3fe62e42 ;  /* 0x3fe62e4200077882 */ /* 0x000fe20000000000 */
[----:B-1----:R-:W-:-:S08]  /*5150*/  DFMA R12, -R22, R14, 1 ;  /* 0x3ff00000160c742b */ /* 0x002fd0000000010e */
[----:B------:R-:W-:-:S08]  /*5160*/  DFMA R12, R12, R12, R12 ;  /* 0x0000000c0c0c722b */ /* 0x000fd0000000000c */
[----:B------:R-:W-:-:S08]  /*5170*/  DFMA R14, R14, R12, R14 ;  /* 0x0000000c0e0e722b */ /* 0x000fd0000000000e */
[----:B------:R-:W-:-:S08]  /*5180*/  DMUL R12, R20, R14 ;  /* 0x0000000e140c7228 */ /* 0x000fd00000000000 */
[----:B------:R-:W-:-:S08]  /*5190*/  DFMA R12, R20, R14, R12 ;  /* 0x0000000e140c722b */ /* 0x000fd0000000000c */
[----:B------:R-:W-:-:S08]  /*51a0*/  DMUL R16, R12, R12 ;  /* 0x0000000c0c107228 */ /* 0x000fd00000000000 */
[----:B------:R-:W-:Y:S01]  /*51b0*/  DFMA R22, R16, UR4, R24 ;  /* 0x0000000410167c2b */ /* 0x000fe20008000018 */
[----:B------:R-:W-:Y:S01]  /*51c0*/  UMOV UR4, 0x9f02676f ;  /* 0x9f02676f00047882 */ /* 0x000fe20000000000 */
[----:B------:R-:W-:Y:S01]  /*51d0*/  UMOV UR5, 0x3ef3b266 ;  /* 0x3ef3b26600057882 */ /* 0x000fe20000000000 */
[----:B------:R-:W-:-:S05]  /*51e0*/  DADD R24, R20, -R12 ;  /* 0x0000000014187229 */ /* 0x000fca000000080c */
[----:B------:R-:W-:Y:S01]  /*51f0*/  DFMA R22, R16, R22, UR4 ;  /* 0x0000000410167e2b */ /* 0x000fe20008000016 */
[----:B------:R-:W-:Y:S01]  /*5200*/  UMOV UR4, 0xa9ab0956 ;  /* 0xa9ab095600047882 */ /* 0x000fe20000000000 */
[----:B------:R-:W-:Y:S01]  /*5210*/  UMOV UR5, 0x3f1745cb ;  /* 0x3f1745cb00057882 */ /* 0x000fe20000000000 */
[----:B------:R-:W-:-:S05]  /*5220*/  DADD R24, R24, R24 ;  /* 0x0000000018187229 */ /* 0x000fca0000000018 */
[----:B------:R-:W-:Y:S01]  /*5230*/  DFMA R22, R16, R22, UR4 ;  /* 0x0000000410167e2b */ /* 0x000fe20008000016 */
[----:B------:R-:W-:Y:S01]  /*5240*/  UMOV UR4, 0x2d1b5154 ;  /* 0x2d1b515400047882 */ /* 0x000fe20000000000 */
[----:B------:R-:W-:Y:S01]  /*5250*/  UMOV UR5, 0x3f3c71c7 ;  /* 0x3f3c71c700057882 */ /* 0x000fe20000000000 */
[----:B------:R-:W-:Y:S02]  /*5260*/  DFMA R24, R20, -R12, R24 ;  /* 0x8000000c1418722b */ /* 0x000fe40000000018 */
[----:B------:R-:W-:-:S03]  /*5270*/  DFMA R20, R26, UR6, R12 ;  /* 0x000000061a147c2b */ /* 0x000fc6000800000c */
[----:B------:R-:W-:Y:S01]  /*5280*/  DFMA R22, R16, R22, UR4 ;  /* 0x0000000410167e2b */ /* 0x000fe20008000016 */
[----:B------:R-:W-:Y:S01]  /*5290*/  UMOV UR4, 0x923be72d ;  /* 0x923be72d00047882 */ /* 0x000fe20000000000 */
[----:B------:R-:W-:Y:S01]  /*52a0*/  UMOV UR5, 0x3f624924 ;  /* 0x3f62492400057882 */ /* 0x000fe20000000000 */
[----:B------:R-:W-:-:S05]  /*52b0*/  DMUL R24, R14, R24 ;  /* 0x000000180e187228 */ /* 0x000fca0000000000 */
[----:B------:R-:W-:Y:S01]  /*52c0*/  DFMA R22, R16, R22, UR4 ;  /* 0x0000000410167e2b */ /* 0x000fe20008000016 */
[----:B------:R-:W-:Y:S01]  /*52d0*/  UMOV UR4, 0x9999a3c4 ;  /* 0x9999a3c400047882 */ /* 0x000fe20000000000 */
[----:B------:R-:W-:-:S06]  /*52e0*/  UMOV UR5, 0x3f899999 ;  /* 0x3f89999900057882 */ /* 0x000fcc0000000000 */
[----:B------:R-:W-:Y:S01]  /*52f0*/  DFMA R22, R16, R22, UR4 ;  /* 0x0000000410167e2b */ /* 0x000fe20008000016 */
[----:B------:R-:W-:Y:S01]  /*5300*/  UMOV UR4, 0x55555554 ;  /* 0x5555555400047882 */ /* 0x000fe20000000000 */
[----:B------:R-:W-:-:S06]  /*5310*/  UMOV UR5, 0x3fb55555 ;  /* 0x3fb5555500057882 */ /* 0x000fcc0000000000 */
[----:B------:R-:W-:Y:S01]  /*5320*/  DFMA R22, R16, R22, UR4 ;  /* 0x0000000410167e2b */ /* 0x000fe20008000016 */
[----:B------:R-:W-:Y:S01]  /*5330*/  UMOV UR4, 0xfefa39ef ;  /* 0xfefa39ef00047882 */ /* 0x000fe20000000000 */
[----:B------:R-:W-:Y:S02]  /*5340*/  UMOV UR5, 0x3fe62e42 ;  /* 0x3fe62e4200057882 */ /* 0x000fe40000000000 */
[----:B------:R-:W-:Y:S01]  /*5350*/  DFMA R28, R26, -UR4, R20 ;  /* 0x800000041a1c7c2b */ /* 0x000fe20008000014 */
[----:B------:R-:W-:Y:S01]  /*5360*/  UMOV UR4, 0x3b39803f ;  /* 0x3b39803f00047882 */ /* 0x000fe20000000000 */
[----:B------:R-:W-:Y:S02]  /*5370*/  UMOV UR5, 0x3c7abc9e ;  /* 0x3c7abc9e00057882 */ /* 0x000fe40000000000 */
[----:B------:R-:W-:-:S04]  /*5380*/  DMUL R22, R16, R22 ;  /* 0x0000001610167228 */ /* 0x000fc80000000000 */
[----:B------:R-:W-:-:S04]  /*5390*/  DADD R28, -R12, R28 ;  /* 0x000000000c1c7229 */ /* 0x000fc8000000011c */
[----:B------:R-:W-:-:S08]  /*53a0*/  DFMA R22, R12, R22, R24 ;  /* 0x000000160c16722b */ /* 0x000fd00000000018 */
[----:B------:R-:W-:-:S08]  /*53b0*/  DADD R22, R22, -R28 ;  /* 0x0000000016167229 */ /* 0x000fd0000000081c */
[----:B------:R-:W-:-:S08]  /*53c0*/  DFMA R22, R26, UR4, R22 ;  /* 0x000000041a167c2b */ /* 0x000fd00008000016 */
[----:B------:R-:W-:Y:S01]  /*53d0*/  DADD R20, R20, R22 ;  /* 0x0000000014147229 */ /* 0x000fe20000000016 */
[----:B------:R-:W-:Y:S10]  /*53e0*/  BRA `(.L_x_91) ;  /* 0x0000000000187947 */ /* 0x000ff40003800000 */
.L_x_90:
[----:B------:R-:W-:Y:S01]  /*53f0*/  IMAD.MOV.U32 R14, RZ, RZ, 0x0 ;  /* 0x00000000ff0e7424 */ /* 0x000fe200078e00ff */
[----:B------:R-:W-:Y:S01]  /*5400*/  LOP3.LUT P0, RZ, R13, 0x7fffffff, RZ, 0xc0, !PT ;  /* 0x7fffffff0dff7812 */ /* 0x000fe2000780c0ff */
[----:B------:R-:W-:-:S06]  /*5410*/  IMAD.MOV.U32 R15, RZ, RZ, 0x7ff00000 ;  /* 0x7ff00000ff0f7424 */ /* 0x000fcc00078e00ff */
[----:B------:R-:W-:-:S10]  /*5420*/  DFMA R14, R12, R14, +INF ;  /* 0x7ff000000c0e742b */ /* 0x000fd4000000000e */
[----:B------:R-:W-:Y:S02]  /*5430*/  FSEL R20, R14, RZ, P0 ;  /* 0x000000ff0e147208 */ /* 0x000fe40000000000 */
[----:B------:R-:W-:-:S07]  /*5440*/  FSEL R21, R15, -QNAN , P0 ;  /* 0xfff000000f157808 */ /* 0x000fce0000000000 */
.L_x_91:
[----:B------:R-:W-:Y:S05]  /*5450*/  BSYNC.RECONVERGENT B0 ;  /* 0x0000000000007941 */ /* 0x000fea0003800200 */
.L_x_89:
[----:B-----5:R-:W-:Y:S01]  /*5460*/  I2FP.F32.S32 R16, R2 ;  /* 0x0000000200107245 */ /* 0x020fe20000201400 */
[----:B------:R-:W-:Y:S01]  /*5470*/  IMAD.MOV.U32 R2, RZ, RZ, 0x1 ;  /* 0x00000001ff027424 */ /* 0x000fe200078e00ff */
[----:B------:R-:W1:Y:S01]  /*5480*/  F2F.F64.F32 R10, R10 ;  /* 0x0000000a000a7310 */ /* 0x000e620000201800 */
[----:B------:R-:W-:Y:S07]  /*5490*/  BSSY.RECONVERGENT B0, `(.L_x_92) ;  /* 0x0000015000007945 */ /* 0x000fee0003800200 */
[----:B------:R-:W2:Y:S01]  /*54a0*/  F2F.F64.F32 R12, R16 ;  /* 0x00000010000c7310 */ /* 0x000ea20000201800 */
[----:B-1----:R-:W-:-:S02]  /*54b0*/  DMUL R20, R10, R20 ;  /* 0x000000140a147228 */ /* 0x002fc40000000000 */
[----:B--2---:R-:W-:-:S08]  /*54c0*/  DADD R12, R12, R12 ;  /* 0x000000000c0c7229 */ /* 0x004fd0000000000c */
[----:B------:R-:W-:Y:S01]  /*54d0*/  FSETP.GEU.AND P1, PT, |R21|, 6.5827683646048100446e-37, PT ;  /* 0x036000001500780b */ /* 0x000fe20003f2e200 */
[----:B------:R-:W1:Y:S02]  /*54e0*/  MUFU.RCP64H R3, R13 ;  /* 0x0000000d00037308 */ /* 0x000e640000001800 */
[----:B-1----:R-:W-:-:S08]  /*54f0*/  DFMA R14, -R12, R2, 1 ;  /* 0x3ff000000c0e742b */ /* 0x002fd00000000102 */
[----:B------:R-:W-:-:S08]  /*5500*/  DFMA R14, R14, R14, R14 ;  /* 0x0000000e0e0e722b */ /* 0x000fd0000000000e */
[----:B------:R-:W-:-:S08]  /*5510*/  DFMA R14, R2, R14, R2 ;  /* 0x0000000e020e722b */ /* 0x000fd00000000002 */
[----:B------:R-:W-:-:S08]  /*5520*/  DFMA R2, -R12, R14, 1 ;  /* 0x3ff000000c02742b */ /* 0x000fd0000000010e */
[----:B------:R-:W-:-:S08]  /*5530*/  DFMA R2, R14, R2, R14 ;  /* 0x000000020e02722b */ /* 0x000fd0000000000e */
[----:B------:R-:W-:-:S08]  /*5540*/  DMUL R14, R20, R2 ;  /* 0x00000002140e7228 */ /* 0x000fd00000000000 */
[----:B------:R-:W-:-:S08]  /*5550*/  DFMA R16, -R12, R14, R20 ;  /* 0x0000000e0c10722b */ /* 0x000fd00000000114 */
[----:B------:R-:W-:-:S10]  /*5560*/  DFMA R2, R2, R16, R14 ;  /* 0x000000100202722b */ /* 0x000fd4000000000e */
[----:B------:R-:W-:-:S05]  /*5570*/  FFMA R11, RZ, R13, R3 ;  /* 0x0000000dff0b7223 */ /* 0x000fca0000000003 */
[----:B------:R-:W-:-:S13]  /*5580*/  FSETP.GT.AND P0, PT, |R11|, 1.469367938527859385e-39, PT ;  /* 0x001000000b00780b */ /* 0x000fda0003f04200 */
[----:B------:R-:W-:Y:S05]  /*5590*/  @P0 BRA P1, `(.L_x_93) ;  /* 0x0000000000100947 */ /* 0x000fea0000800000 */
[----:B------:R-:W-:-:S07]  /*55a0*/  MOV R2, 0x55c0 ;  /* 0x000055c000027802 */ /* 0x000fce0000000f00 */
[----:B0-----:R-:W-:Y:S05]  /*55b0*/  CALL.REL.NOINC `($__internal_1_$__cuda_sm20_div_rn_f64_full) ;  /* 0x0000000400407944 */ /* 0x001fea0003c00000 */
[----:B------:R-:W-:Y:S02]  /*55c0*/  IMAD.MOV.U32 R2, RZ, RZ, R22 ;  /* 0x000000ffff027224 */ /* 0x000fe400078e0016 */
[----:B------:R-:W-:-:S07]  /*55d0*/  IMAD.MOV.U32 R3, RZ, RZ, R23 ;  /* 0x000000ffff037224 */ /* 0x000fce00078e0017 */
.L_x_93:
[----:B------:R-:W-:Y:S05]  /*55e0*/  BSYNC.RECONVERGENT B0 ;  /* 0x0000000000007941 */ /* 0x000fea0003800200 */
.L_x_92:
[----:B------:R-:W1:Y:S01]  /*55f0*/  MUFU.RSQ64H R11, R3 ;  /* 0x00000003000b7308 */ /* 0x000e620000001c00 */
[----:B------:R-:W-:Y:S01]  /*5600*/  VIADD R10, R3, 0xfcb00000 ;  /* 0xfcb00000030a7836 */ /* 0x000fe20000000000 */
[----:B------:R-:W-:Y:S01]  /*5610*/  BSSY.RECONVERGENT B0, `(.L_x_94) ;  /* 0x0000013000007945 */ /* 0x000fe20003800200 */
[----:B------:R-:W-:Y:S02]  /*5620*/  IMAD.MOV.U32 R14, RZ, RZ, 0x0 ;  /* 0x00000000ff0e7424 */ /* 0x000fe400078e00ff */
[----:B------:R-:W-:Y:S01]  /*5630*/  IMAD.MOV.U32 R15, RZ, RZ, 0x3fd80000 ;  /* 0x3fd80000ff0f7424 */ /* 0x000fe200078e00ff */
[----:B------:R-:W-:Y:S01]  /*5640*/  ISETP.GE.U32.AND P0, PT, R10, 0x7ca00000, PT ;  /* 0x7ca000000a00780c */ /* 0x000fe20003f06070 */
[----:B-1----:R-:W-:-:S08]  /*5650*/  DMUL R12, R10, R10 ;  /* 0x0000000a0a0c7228 */ /* 0x002fd00000000000 */
[----:B------:R-:W-:-:S08]  /*5660*/  DFMA R12, -R12, R2, 1 ;  /* 0x3ff000000c0c742b */ /* 0x000fd00000000102 */
[----:B------:R-:W-:Y:S02]  /*5670*/  DFMA R14, R12, R14, 0.5 ;  /* 0x3fe000000c0e742b */ /* 0x000fe4000000000e */
[----:B------:R-:W-:-:S08]  /*5680*/  DMUL R12, R10, R12 ;  /* 0x0000000c0a0c7228 */ /* 0x000fd00000000000 */
[----:B------:R-:W-:-:S08]  /*5690*/  DFMA R16, R14, R12, R10 ;  /* 0x0000000c0e10722b */ /* 0x000fd0000000000a */
[----:B------:R-:W-:Y:S02]  /*56a0*/  DMUL R20, R16, R2 ;  /* 0x0000000210147228 */ /* 0x000fe40000000000 */
[----:B------:R-:W-:Y:S02]  /*56b0*/  VIADD R15, R17, 0xfff00000 ;  /* 0xfff00000110f7836 */ /* 0x000fe40000000000 */
[----:B------:R-:W-:-:S04]  /*56c0*/  IMAD.MOV.U32 R14, RZ, RZ, R16 ;  /* 0x000000ffff0e7224 */ /* 0x000fc800078e0010 */
[----:B------:R-:W-:-:S08]  /*56d0*/  DFMA R22, R20, -R20, R2 ;  /* 0x800000141416722b */ /* 0x000fd00000000002 */
[----:B------:R-:W-:Y:S01]  /*56e0*/  DFMA R12, R22, R14, R20 ;  /* 0x0000000e160c722b */ /* 0x000fe20000000014 */
[----:B------:R-:W-:Y:S10]  /*56f0*/  @!P0 BRA `(.L_x_95) ;  /* 0x0000000000108947 */ /* 0x000ff40003800000 */
[----:B------:R-:W-:Y:S01]  /*5700*/  IMAD.MOV.U32 R12, RZ, RZ, R2 ;  /* 0x000000ffff0c7224 */ /* 0x000fe200078e0002 */
[----:B------:R-:W-:Y:S01]  /*5710*/  MOV R2, 0x5740 ;  /* 0x0000574000027802 */ /* 0x000fe20000000f00 */
[----:B------:R-:W-:-:S07]  /*5720*/  IMAD.MOV.U32 R13, RZ, RZ, R3 ;  /* 0x000000ffff0d7224 */ /* 0x000fce00078e0003 */
[----:B0-----:R-:W-:Y:S05]  /*5730*/  CALL.REL.NOINC `($__internal_2_$__cuda_sm20_dsqrt_rn_f64_mediumpath_v1) ;  /* 0x0000000800507944 */ /* 0x001fea0003c00000 */
.L_x_95:
[----:B------:R-:W-:Y:S05]  /*5740*/  BSYNC.RECONVERGENT B0 ;  /* 0x0000000000007941 */ /* 0x000fea0003800200 */
.L_x_94:
[----:B------:R-:W1:Y:S01]  /*5750*/  F2F.F32.F64 R12, R12 ;  /* 0x0000000c000c7310 */ /* 0x000e620000301000 */
[----:B------:R-:W2:Y:S01]  /*5760*/  LDC.64 R2, c[0x0][0x390] ;  /* 0x0000e400ff027b82 */ /* 0x000ea20000000a00 */
[----:B------:R-:W-:Y:S01]  /*5770*/  FADD R9, R8, -R9 ;  /* 0x8000000908097221 */ /* 0x000fe20000000000 */
[----:B------:R-:W-:Y:S04]  /*5780*/  BSSY.RECONVERGENT B0, `(.L_x_96) ;  /* 0x000000c000007945 */ /* 0x000fe80003800200 */
[----:B-1----:R-:W-:Y:S01]  /*5790*/  FSETP.GT.AND P0, PT, R9, R12, PT ;  /* 0x0000000c0900720b */ /* 0x002fe20003f04000 */
[----:B------:R-:W-:Y:S02]  /*57a0*/  IMAD.MOV.U32 R9, RZ, RZ, RZ ;  /* 0x000000ffff097224 */ /* 0x000fe400078e00ff */
[----:B--2---:R-:W-:-:S10]  /*57b0*/  IMAD.WIDE R2, R19, 0x4, R2 ;  /* 0x0000000413027825 */ /* 0x004fd400078e0202 */
[----:B------:R-:W-:Y:S05]  /*57c0*/  @!P0 BRA `(.L_x_97) ;  /* 0x00000000001c8947 */ /* 0x000fea0003800000 */
[----:B------:R-:W1:Y:S01]  /*57d0*/  LDC R9, c[0x0][0x398] ;  /* 0x0000e600ff097b82 */ /* 0x000e620000000800 */
[----:B0-----:R-:W-:-:S05]  /*57e0*/  IADD3 R4, P0, PT, R7, R4, RZ ;  /* 0x0000000407047210 */ /* 0x001fca0007f1e0ff */
[----:B------:R-:W-:Y:S01]  /*57f0*/  IMAD.X R5, R6, 0x1, R5, P0 ;  /* 0x0000000106057824 */ /* 0x000fe200000e0605 */
[----:B-1----:R-:W-:-:S04]  /*5800*/  LEA R4, P0, R9, R4, 0x2 ;  /* 0x0000000409047211 */ /* 0x002fc800078010ff */
[----:B------:R-:W-:-:S05]  /*5810*/  LEA.HI.X R5, R9, R5, R0, 0x2, P0 ;  /* 0x0000000509057211 */ /* 0x000fca00000f1400 */
[----:B------:R-:W2:Y:S02]  /*5820*/  LDG.E R4, desc[UR36][R4.64+-0x4] ;  /* 0xfffffc2404047981 */ /* 0x000ea4000c1e1900 */
[----:B--2---:R-:W-:-:S07]  /*5830*/  LOP3.LUT R9, R4, 0x80000000, RZ, 0xfc, !PT ;  /* 0x8000000004097812 */ /* 0x004fce00078efcff */
.L_x_97:
[----:B------:R-:W-:Y:S05]  /*5840*/  BSYNC.RECONVERGENT B0 ;  /* 0x0000000000007941 */ /* 0x000fea0003800200 */
.L_x_96:
[----:B------:R-:W-:Y:S01]  /*5850*/  STG.E desc[UR36][R2.64], R9 ;  /* 0x0000000902007986 */ /* 0x000fe2000c101924 */
[----:B------:R-:W-:Y:S05]  /*5860*/  EXIT ;  /* 0x000000000000794d */ /* 0x000fea0003800000 */
        .weak           $__internal_0_$__cuda_sm20_dblrcp_rn_slowpath_v3
        .type           $__internal_0_$__cuda_sm20_dblrcp_rn_slowpath_v3,@function
        .size           $__internal_0_$__cuda_sm20_dblrcp_rn_slowpath_v3,($__internal_1_$__cuda_sm20_div_rn_f64_full - $__internal_0_$__cuda_sm20_dblrcp_rn_slowpath_v3)
$__internal_0_$__cuda_sm20_dblrcp_rn_slowpath_v3:
[----:B------:R-:W-:-:S14]  /*5870*/  DSETP.GTU.AND P0, PT, |R12|, +INF , PT ;  /* 0x7ff000000c00742a */ /* 0x000fdc0003f0c200 */
[----:B------:R-:W-:Y:S05]  /*5880*/  @P0 BRA `(.L_x_98) ;  /* 0x00000000007c0947 */ /* 0x000fea0003800000 */
[----:B------:R-:W-:-:S05]  /*5890*/  LOP3.LUT R3, R13, 0x7fffffff, RZ, 0xc0, !PT ;  /* 0x7fffffff0d037812 */ /* 0x000fca00078ec0ff */
[----:B------:R-:W-:-:S05]  /*58a0*/  VIADD R11, R3, 0xffffffff ;  /* 0xffffffff030b7836 */ /* 0x000fca0000000000 */
[----:B------:R-:W-:-:S13]  /*58b0*/  ISETP.GE.U32.AND P0, PT, R11, 0x7fefffff, PT ;  /* 0x7fefffff0b00780c */ /* 0x000fda0003f06070 */
[----:B------:R-:W-:Y:S01]  /*58c0*/  @P0 LOP3.LUT R15, R13, 0x7ff00000, RZ, 0x3c, !PT ;  /* 0x7ff000000d0f0812 */ /* 0x000fe200078e3cff */
[----:B------:R-:W-:Y:S01]  /*58d0*/  @P0 IMAD.MOV.U32 R14, RZ, RZ, RZ ;  /* 0x000000ffff0e0224 */ /* 0x000fe200078e00ff */
[----:B------:R-:W-:Y:S06]  /*58e0*/  @P0 BRA `(.L_x_99) ;  /* 0x00000000006c0947 */ /* 0x000fec0003800000 */
[----:B------:R-:W-:-:S13]  /*58f0*/  ISETP.GE.U32.AND P0, PT, R3, 0x1000001, PT ;  /* 0x010000010300780c */ /* 0x000fda0003f06070 */
[----:B------:R-:W-:Y:S05]  /*5900*/  @!P0 BRA `(.L_x_100) ;  /* 0x0000000000348947 */ /* 0x000fea0003800000 */
[----:B------:R-:W-:Y:S02]  /*5910*/  VIADD R15, R13, 0xc0200000 ;  /* 0xc02000000d0f7836 */ /* 0x000fe40000000000 */
[----:B------:R-:W-:Y:S02]  /*5920*/  IMAD.MOV.U32 R14, RZ, RZ, R12 ;  /* 0x000000ffff0e7224 */ /* 0x000fe400078e000c */
[----:B------:R-:W0:Y:S04]  /*5930*/  MUFU.RCP64H R17, R15 ;  /* 0x0000000f00117308 */ /* 0x000e280000001800 */
[----:B0-----:R-:W-:-:S08]  /*5940*/  DFMA R20, -R14, R16, 1 ;  /* 0x3ff000000e14742b */ /* 0x001fd00000000110 */
[----:B------:R-:W-:-:S08]  /*5950*/  DFMA R20, R20, R20, R20 ;  /* 0x000000141414722b */ /* 0x000fd00000000014 */
[----:B------:R-:W-:-:S08]  /*5960*/  DFMA R20, R16, R20, R16 ;  /* 0x000000141014722b */ /* 0x000fd00000000010 */
[----:B------:R-:W-:-:S08]  /*5970*/  DFMA R16, -R14, R20, 1 ;  /* 0x3ff000000e10742b */ /* 0x000fd00000000114 */
[----:B------:R-:W-:-:S08]  /*5980*/  DFMA R16, R20, R16, R20 ;  /* 0x000000101410722b */ /* 0x000fd00000000014 */
[----:B------:R-:W-:-:S08]  /*5990*/  DMUL R16, R16, 2.2250738585072013831e-308 ;  /* 0x0010000010107828 */ /* 0x000fd00000000000 */
[----:B------:R-:W-:-:S08]  /*59a0*/  DFMA R12, -R12, R16, 1 ;  /* 0x3ff000000c0c742b */ /* 0x000fd00000000110 */
[----:B------:R-:W-:-:S08]  /*59b0*/  DFMA R12, R12, R12, R12 ;  /* 0x0000000c0c0c722b */ /* 0x000fd0000000000c */
[----:B------:R-:W-:Y:S01]  /*59c0*/  DFMA R14, R16, R12, R16 ;  /* 0x0000000c100e722b */ /* 0x000fe20000000010 */
[----:B------:R-:W-:Y:S10]  /*59d0*/  BRA `(.L_x_99) ;  /* 0x0000000000307947 */ /* 0x000ff40003800000 */
.L_x_100:
[----:B------:R-:W-:Y:S01]  /*59e0*/  DMUL R12, R12, 8.11296384146066816958e+31 ;  /* 0x469000000c0c7828 */ /* 0x000fe20000000000 */
[----:B------:R-:W-:-:S05]  /*59f0*/  IMAD.MOV.U32 R14, RZ, RZ, R16 ;  /* 0x000000ffff0e7224 */ /* 0x000fca00078e0010 */
[----:B------:R-:W0:Y:S02]  /*5a00*/  MUFU.RCP64H R15, R13 ;  /* 0x0000000d000f7308 */ /* 0x000e240000001800 */
[----:B0-----:R-:W-:-:S08]  /*5a10*/  DFMA R16, -R12, R14, 1 ;  /* 0x3ff000000c10742b */ /* 0x001fd0000000010e */
[----:B------:R-:W-:-:S08]  /*5a20*/  DFMA R16, R16, R16, R16 ;  /* 0x000000101010722b */ /* 0x000fd00000000010 */
[----:B------:R-:W-:-:S08]  /*5a30*/  DFMA R16, R14, R16, R14 ;  /* 0x000000100e10722b */ /* 0x000fd0000000000e */
[----:B------:R-:W-:-:S08]  /*5a40*/  DFMA R14, -R12, R16, 1 ;  /* 0x3ff000000c0e742b */ /* 0x000fd00000000110 */
[----:B------:R-:W-:-:S08]  /*5a50*/  DFMA R14, R16, R14, R16 ;  /* 0x0000000e100e722b */ /* 0x000fd00000000010 */
[----:B------:R-:W-:Y:S01]  /*5a60*/  DMUL R14, R14, 8.11296384146066816958e+31 ;  /* 0x469000000e0e7828 */ /* 0x000fe20000000000 */
[----:B------:R-:W-:Y:S10]  /*5a70*/  BRA `(.L_x_99) ;  /* 0x0000000000087947 */ /* 0x000ff40003800000 */
.L_x_98:
[----:B------:R-:W-:Y:S01]  /*5a80*/  LOP3.LUT R15, R13, 0x80000, RZ, 0xfc, !PT ;  /* 0x000800000d0f7812 */ /* 0x000fe200078efcff */
[----:B------:R-:W-:-:S07]  /*5a90*/  IMAD.MOV.U32 R14, RZ, RZ, R12 ;  /* 0x000000ffff0e7224 */ /* 0x000fce00078e000c */
.L_x_99:
[----:B------:R-:W-:-:S04]  /*5aa0*/  IMAD.MOV.U32 R11, RZ, RZ, 0x0 ;  /* 0x00000000ff0b7424 */ /* 0x000fc800078e00ff */
[----:B------:R-:W-:Y:S05]  /*5ab0*/  RET.REL.NODEC R10 `(_Z10node_splitPfPiPjiffS0_) ;  /* 0xffffffa40a507950 */ /* 0x000fea0003c3ffff */
        .weak           $__internal_1_$__cuda_sm20_div_rn_f64_full
        .type           $__internal_1_$__cuda_sm20_div_rn_f64_full,@function
        .size           $__internal_1_$__cuda_sm20_div_rn_f64_full,($__internal_2_$__cuda_sm20_dsqrt_rn_f64_mediumpath_v1 - $__internal_1_$__cuda_sm20_div_rn_f64_full)
$__internal_1_$__cuda_sm20_div_rn_f64_full:
[C---:B------:R-:W-:Y:S01]  /*5ac0*/  FSETP.GEU.AND P0, PT, |R13|.reuse, 1.469367938527859385e-39, PT ;  /* 0x001000000d00780b */ /* 0x040fe20003f0e200 */
[----:B------:R-:W-:Y:S01]  /*5ad0*/  IMAD.MOV.U32 R15, RZ, RZ, R21 ;  /* 0x000000ffff0f7224 */ /* 0x000fe200078e0015 */
[C---:B------:R-:W-:Y:S01]  /*5ae0*/  LOP3.LUT R10, R13.reuse, 0x800fffff, RZ, 0xc0, !PT ;  /* 0x800fffff0d0a7812 */ /* 0x040fe200078ec0ff */
[----:B------:R-:W-:Y:S01]  /*5af0*/  IMAD.MOV.U32 R16, RZ, RZ, 0x1 ;  /* 0x00000001ff107424 */ /* 0x000fe200078e00ff */
[----:B------:R-:W-:Y:S01]  /*5b00*/  LOP3.LUT R3, R13, 0x7ff00000, RZ, 0xc0, !PT ;  /* 0x7ff000000d037812 */ /* 0x000fe200078ec0ff */
[----:B------:R-:W-:Y:S01]  /*5b10*/  IMAD.MOV.U32 R14, RZ, RZ, R20 ;  /* 0x000000ffff0e7224 */ /* 0x000fe200078e0014 */
[----:B------:R-:W-:Y:S01]  /*5b20*/  LOP3.LUT R11, R10, 0x3ff00000, RZ, 0xfc, !PT ;  /* 0x3ff000000a0b7812 */ /* 0x000fe200078efcff */
[----:B------:R-:W-:Y:S01]  /*5b30*/  IMAD.MOV.U32 R10, RZ, RZ, R12 ;  /* 0x000000ffff0a7224 */ /* 0x000fe200078e000c */
[C---:B------:R-:W-:Y:S01]  /*5b40*/  FSETP.GEU.AND P2, PT, |R15|.reuse, 1.469367938527859385e-39, PT ;  /* 0x001000000f00780b */ /* 0x040fe20003f4e200 */
[----:B------:R-:W-:Y:S01]  /*5b50*/  IMAD.MOV.U32 R26, RZ, RZ, 0x1ca00000 ;  /* 0x1ca00000ff1a7424 */ /* 0x000fe200078e00ff */
[----:B------:R-:W-:Y:S01]  /*5b60*/  LOP3.LUT R27, R15, 0x7ff00000, RZ, 0xc0, !PT ;  /* 0x7ff000000f1b7812 */ /* 0x000fe200078ec0ff */
[----:B------:R-:W-:Y:S02]  /*5b70*/  BSSY.RECONVERGENT B1, `(.L_x_101) ;  /* 0x000004e000017945 */ /* 0x000fe40003800200 */
[----:B------:R-:W-:Y:S01]  /*5b80*/  @!P0 DMUL R10, R12, 8.98846567431157953865e+307 ;  /* 0x7fe000000c0a8828 */ /* 0x000fe20000000000 */
[----:B------:R-:W-:-:S05]  /*5b90*/  ISETP.GE.U32.AND P1, PT, R27, R3, PT ;  /* 0x000000031b00720c */ /* 0x000fca0003f26070 */
[----:B------:R-:W0:Y:S02]  /*5ba0*/  MUFU.RCP64H R17, R11 ;  /* 0x0000000b00117308 */ /* 0x000e240000001800 */
[----:B------:R-:W-:Y:S02]  /*5bb0*/  @!P2 LOP3.LUT R18, R13, 0x7ff00000, RZ, 0xc0, !PT ;  /* 0x7ff000000d12a812 */ /* 0x000fe400078ec0ff */
[----:B------:R-:W-:Y:S02]  /*5bc0*/  @!P0 LOP3.LUT R3, R11, 0x7ff00000, RZ, 0xc0, !PT ;  /* 0x7ff000000b038812 */ /* 0x000fe400078ec0ff */
[----:B------:R-:W-:Y:S01]  /*5bd0*/  @!P2 ISETP.GE.U32.AND P3, PT, R27, R18, PT ;  /* 0x000000121b00a20c */ /* 0x000fe20003f66070 */
[----:B------:R-:W-:Y:S02]  /*5be0*/  IMAD.MOV.U32 R18, RZ, RZ, R27 ;  /* 0x000000ffff127224 */ /* 0x000fe400078e001b */
[----:B------:R-:W-:Y:S01]  /*5bf0*/  VIADD R29, R3, 0xffffffff ;  /* 0xffffffff031d7836 */ /* 0x000fe20000000000 */
[----:B0-----:R-:W-:-:S08]  /*5c00*/  DFMA R20, R16, -R10, 1 ;  /* 0x3ff000001014742b */ /* 0x001fd0000000080a */
[----:B------:R-:W-:-:S08]  /*5c10*/  DFMA R20, R20, R20, R20 ;  /* 0x000000141414722b */ /* 0x000fd00000000014 */
[----:B------:R-:W-:Y:S01]  /*5c20*/  DFMA R22, R16, R20, R16 ;  /* 0x000000141016722b */ /* 0x000fe20000000010 */
[C---:B------:R-:W-:Y:S01]  /*5c30*/  @!P2 SEL R21, R26.reuse, 0x63400000, !P3 ;  /* 0x634000001a15a807 */ /* 0x040fe20005800000 */
[----:B------:R-:W-:Y:S01]  /*5c40*/  IMAD.MOV.U32 R16, RZ, RZ, R14 ;  /* 0x000000ffff107224 */ /* 0x000fe200078e000e */
[----:B------:R-:W-:Y:S01]  /*5c50*/  SEL R17, R26, 0x63400000, !P1 ;  /* 0x634000001a117807 */ /* 0x000fe20004800000 */
[----:B------:R-:W-:Y:S01]  /*5c60*/  @!P2 IMAD.MOV.U32 R20, RZ, RZ, RZ ;  /* 0x000000ffff14a224 */ /* 0x000fe200078e00ff */
[--C-:B------:R-:W-:Y:S02]  /*5c70*/  @!P2 LOP3.LUT R21, R21, 0x80000000, R15.reuse, 0xf8, !PT ;  /* 0x800000001515a812 */ /* 0x100fe400078ef80f */
[----:B------:R-:W-:Y:S01]  /*5c80*/  LOP3.LUT R17, R17, 0x800fffff, R15, 0xf8, !PT ;  /* 0x800fffff11117812 */ /* 0x000fe200078ef80f */
[----:B------:R-:W-:Y:S01]  /*5c90*/  DFMA R24, R22, -R10, 1 ;  /* 0x3ff000001618742b */ /* 0x000fe2000000080a */
[----:B------:R-:W-:-:S06]  /*5ca0*/  @!P2 LOP3.LUT R21, R21, 0x100000, RZ, 0xfc, !PT ;  /* 0x001000001515a812 */ /* 0x000fcc00078efcff */
[----:B------:R-:W-:Y:S02]  /*5cb0*/  @!P2 DFMA R16, R16, 2, -R20 ;  /* 0x400000001010a82b */ /* 0x000fe40000000814 */
[----:B------:R-:W-:-:S08]  /*5cc0*/  DFMA R24, R22, R24, R22 ;  /* 0x000000181618722b */ /* 0x000fd00000000016 */
[----:B------:R-:W-:Y:S01]  /*5cd0*/  @!P2 LOP3.LUT R18, R17, 0x7ff00000, RZ, 0xc0, !PT ;  /* 0x7ff000001112a812 */ /* 0x000fe200078ec0ff */
[----:B------:R-:W-:-:S04]  /*5ce0*/  DMUL R20, R24, R16 ;  /* 0x0000001018147228 */ /* 0x000fc80000000000 */
[----:B------:R-:W-:-:S04]  /*5cf0*/  VIADD R28, R18, 0xffffffff ;  /* 0xffffffff121c7836 */ /* 0x000fc80000000000 */
[----:B------:R-:W-:Y:S01]  /*5d00*/  DFMA R22, R20, -R10, R16 ;  /* 0x8000000a1416722b */ /* 0x000fe20000000010 */
[----:B------:R-:W-:-:S04]  /*5d10*/  ISETP.GT.U32.AND P0, PT, R28, 0x7feffffe, PT ;  /* 0x7feffffe1c00780c */ /* 0x000fc80003f04070 */
[----:B------:R-:W-:-:S03]  /*5d20*/  ISETP.GT.U32.OR P0, PT, R29, 0x7feffffe, P0 ;  /* 0x7feffffe1d00780c */ /* 0x000fc60000704470 */
[----:B------:R-:W-:-:S10]  /*5d30*/  DFMA R20, R24, R22, R20 ;  /* 0x000000161814722b */ /* 0x000fd40000000014 */
[----:B------:R-:W-:Y:S05]  /*5d40*/  @P0 BRA `(.L_x_102) ;  /* 0x00000000006c0947 */ /* 0x000fea0003800000 */
[----:B------:R-:W-:-:S04]  /*5d50*/  LOP3.LUT R14, R13, 0x7ff00000, RZ, 0xc0, !PT ;  /* 0x7ff000000d0e7812 */ /* 0x000fc800078ec0ff */
[CC--:B------:R-:W-:Y:S02]  /*5d60*/  VIADDMNMX R3, R27.reuse, -R14.reuse, 0xb9600000, !PT ;  /* 0xb96000001b037446 */ /* 0x0c0fe4000780090e */
[----:B------:R-:W-:Y:S01]  /*5d70*/  ISETP.GE.U32.AND P0, PT, R27, R14, PT ;  /* 0x0000000e1b00720c */ /* 0x000fe20003f06070 */
[----:B------:R-:W-:Y:S01]  /*5d80*/  IMAD.MOV.U32 R14, RZ, RZ, RZ ;  /* 0x000000ffff0e7224 */ /* 0x000fe200078e00ff */
[----:B------:R-:W-:Y:S02]  /*5d90*/  VIMNMX R3, PT, PT, R3, 0x46a00000, PT ;  /* 0x46a0000003037848 */ /* 0x000fe40003fe0100 */
[----:B------:R-:W-:-:S05]  /*5da0*/  SEL R26, R26, 0x63400000, !P0 ;  /* 0x634000001a1a7807 */ /* 0x000fca0004000000 */
[----:B------:R-:W-:-:S04]  /*5db0*/  IMAD.IADD R3, R3, 0x1, -R26 ;  /* 0x0000000103037824 */ /* 0x000fc800078e0a1a */
[----:B------:R-:W-:-:S06]  /*5dc0*/  VIADD R15, R3, 0x7fe00000 ;  /* 0x7fe00000030f7836 */ /* 0x000fcc0000000000 */
[----:B------:R-:W-:-:S10]  /*5dd0*/  DMUL R22, R20, R14 ;  /* 0x0000000e14167228 */ /* 0x000fd40000000000 */
[----:B------:R-:W-:-:S13]  /*5de0*/  FSETP.GTU.AND P0, PT, |R23|, 1.469367938527859385e-39, PT ;  /* 0x001000001700780b */ /* 0x000fda0003f0c200 */
[----:B------:R-:W-:Y:S05]  /*5df0*/  @P0 BRA `(.L_x_103) ;  /* 0x0000000000940947 */ /* 0x000fea0003800000 */
[----:B------:R-:W-:Y:S01]  /*5e00*/  DFMA R10, R20, -R10, R16 ;  /* 0x8000000a140a722b */ /* 0x000fe20000000010 */
[----:B------:R-:W-:-:S09]  /*5e10*/  IMAD.MOV.U32 R14, RZ, RZ, RZ ;  /* 0x000000ffff0e7224 */ /* 0x000fd200078e00ff */
[C---:B------:R-:W-:Y:S02]  /*5e20*/  FSETP.NEU.AND P0, PT, R11.reuse, RZ, PT ;  /* 0x000000ff0b00720b */ /* 0x040fe40003f0d000 */
[----:B------:R-:W-:-:S04]  /*5e30*/  LOP3.LUT R13, R11, 0x80000000, R13, 0x48, !PT ;  /* 0x800000000b0d7812 */ /* 0x000fc800078e480d */
[----:B------:R-:W-:-:S07]  /*5e40*/  LOP3.LUT R15, R13, R15, RZ, 0xfc, !PT ;  /* 0x0000000f0d0f7212 */ /* 0x000fce00078efcff */
[----:B------:R-:W-:Y:S05]  /*5e50*/  @!P0 BRA `(.L_x_103) ;  /* 0x00000000007c8947 */ /* 0x000fea0003800000 */
[----:B------:R-:W-:Y:S01]  /*5e60*/  IMAD.MOV R11, RZ, RZ, -R3 ;  /* 0x000000ffff0b7224 */ /* 0x000fe200078e0a03 */
[----:B------:R-:W-:Y:S01]  /*5e70*/  DMUL.RP R14, R20, R14 ;  /* 0x0000000e140e7228 */ /* 0x000fe20000008000 */
[----:B------:R-:W-:Y:S01]  /*5e80*/  IMAD.MOV.U32 R10, RZ, RZ, RZ ;  /* 0x000000ffff0a7224 */ /* 0x000fe200078e00ff */
[----:B------:R-:W-:-:S05]  /*5e90*/  IADD3 R3, PT, PT, -R3, -0x43300000, RZ ;  /* 0xbcd0000003037810 */ /* 0x000fca0007ffe1ff */
[----:B------:R-:W-:-:S03]  /*5ea0*/  DFMA R10, R22, -R10, R20 ;  /* 0x8000000a160a722b */ /* 0x000fc60000000014 */
[----:B------:R-:W-:-:S07]  /*5eb0*/  LOP3.LUT R13, R15, R13, RZ, 0x3c, !PT ;  /* 0x0000000d0f0d7212 */ /* 0x000fce00078e3cff */
[----:B------:R-:W-:-:S04]  /*5ec0*/  FSETP.NEU.AND P0, PT, |R11|, R3, PT ;  /* 0x000000030b00720b */ /* 0x000fc80003f0d200 */
[----:B------:R-:W-:Y:S02]  /*5ed0*/  FSEL R22, R14, R22, !P0 ;  /* 0x000000160e167208 */ /* 0x000fe40004000000 */
[----:B------:R-:W-:Y:S01]  /*5ee0*/  FSEL R23, R13, R23, !P0 ;  /* 0x000000170d177208 */ /* 0x000fe20004000000 */
[----:B------:R-:W-:Y:S06]  /*5ef0*/  BRA `(.L_x_103) ;  /* 0x0000000000547947 */ /* 0x000fec0003800000 */
.L_x_102:
[----:B------:R-:W-:-:S14]  /*5f00*/  DSETP.NAN.AND P0, PT, R14, R14, PT ;  /* 0x0000000e0e00722a */ /* 0x000fdc0003f08000 */
[----:B------:R-:W-:Y:S05]  /*5f10*/  @P0 BRA `(.L_x_104) ;  /* 0x0000000000440947 */ /* 0x000fea0003800000 */
[----:B------:R-:W-:-:S14]  /*5f20*/  DSETP.NAN.AND P0, PT, R12, R12, PT ;  /* 0x0000000c0c00722a */ /* 0x000fdc0003f08000 */
[----:B------:R-:W-:Y:S05]  /*5f30*/  @P0 BRA `(.L_x_105) ;  /* 0x0000000000300947 */ /* 0x000fea0003800000 */
[----:B------:R-:W-:Y:S01]  /*5f40*/  ISETP.NE.AND P0, PT, R18, R3, PT ;  /* 0x000000031200720c */ /* 0x000fe20003f05270 */
[----:B------:R-:W-:Y:S02]  /*5f50*/  IMAD.MOV.U32 R22, RZ, RZ, 0x0 ;  /* 0x00000000ff167424 */ /* 0x000fe400078e00ff */
[----:B------:R-:W-:-:S10]  /*5f60*/  IMAD.MOV.U32 R23, RZ, RZ, -0x80000 ;  /* 0xfff80000ff177424 */ /* 0x000fd400078e00ff */
[----:B------:R-:W-:Y:S05]  /*5f70*/  @!P0 BRA `(.L_x_103) ;  /* 0x0000000000348947 */ /* 0x000fea0003800000 */
[----:B------:R-:W-:Y:S02]  /*5f80*/  ISETP.NE.AND P0, PT, R18, 0x7ff00000, PT ;  /* 0x7ff000001200780c */ /* 0x000fe40003f05270 */
[----:B------:R-:W-:Y:S02]  /*5f90*/  LOP3.LUT R23, R15, 0x80000000, R13, 0x48, !PT ;  /* 0x800000000f177812 */ /* 0x000fe400078e480d */
[----:B------:R-:W-:-:S13]  /*5fa0*/  ISETP.EQ.OR P0, PT, R3, RZ, !P0 ;  /* 0x000000ff0300720c */ /* 0x000fda0004702670 */
[----:B------:R-:W-:Y:S01]  /*5fb0*/  @P0 LOP3.LUT R3, R23, 0x7ff00000, RZ, 0xfc, !PT ;  /* 0x7ff0000017030812 */ /* 0x000fe200078efcff */
[----:B------:R-:W-:Y:S02]  /*5fc0*/  @!P0 IMAD.MOV.U32 R22, RZ, RZ, RZ ;  /* 0x000000ffff168224 */ /* 0x000fe400078e00ff */
[----:B------:R-:W-:Y:S02]  /*5fd0*/  @P0 IMAD.MOV.U32 R22, RZ, RZ, RZ ;  /* 0x000000ffff160224 */ /* 0x000fe400078e00ff */
[----:B------:R-:W-:Y:S01]  /*5fe0*/  @P0 IMAD.MOV.U32 R23, RZ, RZ, R3 ;  /* 0x000000ffff170224 */ /* 0x000fe200078e0003 */
[----:B------:R-:W-:Y:S06]  /*5ff0*/  BRA `(.L_x_103) ;  /* 0x0000000000147947 */ /* 0x000fec0003800000 */
.L_x_105:
[----:B------:R-:W-:Y:S01]  /*6000*/  LOP3.LUT R23, R13, 0x80000, RZ, 0xfc, !PT ;  /* 0x000800000d177812 */ /* 0x000fe200078efcff */
[----:B------:R-:W-:Y:S01]  /*6010*/  IMAD.MOV.U32 R22, RZ, RZ, R12 ;  /* 0x000000ffff167224 */ /* 0x000fe200078e000c */
[----:B------:R-:W-:Y:S06]  /*6020*/  BRA `(.L_x_103) ;  /* 0x0000000000087947 */ /* 0x000fec0003800000 */
.L_x_104:
[----:B------:R-:W-:Y:S01]  /*6030*/  LOP3.LUT R23, R15, 0x80000, RZ, 0xfc, !PT ;  /* 0x000800000f177812 */ /* 0x000fe200078efcff */
[----:B------:R-:W-:-:S07]  /*6040*/  IMAD.MOV.U32 R22, RZ, RZ, R14 ;  /* 0x000000ffff167224 */ /* 0x000fce00078e000e */
.L_x_103:
[----:B------:R-:W-:Y:S05]  /*6050*/  BSYNC.RECONVERGENT B1 ;  /* 0x0000000000017941 */ /* 0x000fea0003800200 */
.L_x_101:
[----:B------:R-:W-:-:S04]  /*6060*/  IMAD.MOV.U32 R3, RZ, RZ, 0x0 ;  /* 0x00000000ff037424 */ /* 0x000fc800078e00ff */
[----:B------:R-:W-:Y:S05]  /*6070*/  RET.REL.NODEC R2 `(_Z10node_splitPfPiPjiffS0_) ;  /* 0xffffff9c02e07950 */ /* 0x000fea0003c3ffff */
        .weak           $__internal_2_$__cuda_sm20_dsqrt_rn_f64_mediumpath_v1
        .type           $__internal_2_$__cuda_sm20_dsqrt_rn_f64_mediumpath_v1,@function
        .size           $__internal_2_$__cuda_sm20_dsqrt_rn_f64_mediumpath_v1,(.L_x_168 - $__internal_2_$__cuda_sm20_dsqrt_rn_f64_mediumpath_v1)
$__internal_2_$__cuda_sm20_dsqrt_rn_f64_mediumpath_v1:
[----:B------:R-:W-:Y:S01]  /*6080*/  ISETP.GE.U32.AND P0, PT, R10, -0x3400000, PT ;  /* 0xfcc000000a00780c */ /* 0x000fe20003f06070 */
[----:B------:R-:W-:Y:S01]  /*6090*/  BSSY.RECONVERGENT B1, `(.L_x_106) ;  /* 0x0000026000017945 */ /* 0x000fe20003800200 */
[----:B------:R-:W-:Y:S02]  /*60a0*/  IMAD.MOV.U32 R14, RZ, RZ, R16 ;  /* 0x000000ffff0e7224 */ /* 0x000fe400078e0010 */
[----:B------:R-:W-:Y:S02]  /*60b0*/  IMAD.MOV.U32 R10, RZ, RZ, R22 ;  /* 0x000000ffff0a7224 */ /* 0x000fe400078e0016 */
[----:B------:R-:W-:-:S07]  /*60c0*/  IMAD.MOV.U32 R11, RZ, RZ, R23 ;  /* 0x000000ffff0b7224 */ /* 0x000fce00078e0017 */
[----:B------:R-:W-:Y:S05]  /*60d0*/  @!P0 BRA `(.L_x_107) ;  /* 0x0000000000208947 */ /* 0x000fea0003800000 */
[----:B------:R-:W-:-:S10]  /*60e0*/  DFMA.RM R10, R10, R14, R20 ;  /* 0x0000000e0a0a722b */ /* 0x000fd40000004014 */
[----:B------:R-:W-:-:S05]  /*60f0*/  IADD3 R14, P0, PT, R10, 0x1, RZ ;  /* 0x000000010a0e7810 */ /* 0x000fca0007f1e0ff */
[----:B------:R-:W-:-:S06]  /*6100*/  IMAD.X R15, RZ, RZ, R11, P0 ;  /* 0x000000ffff0f7224 */ /* 0x000fcc00000e060b */
[----:B------:R-:W-:-:S08]  /*6110*/  DFMA.RP R12, -R10, R14, R12 ;  /* 0x0000000e0a0c722b */ /* 0x000fd0000000810c */
[----:B------:R-:W-:-:S06]  /*6120*/  DSETP.GT.AND P0, PT, R12, RZ, PT ;  /* 0x000000ff0c00722a */ /* 0x000fcc0003f04000 */
[----:B------:R-:W-:Y:S02]  /*6130*/  FSEL R10, R14, R10, P0 ;  /* 0x0000000a0e0a7208 */ /* 0x000fe40000000000 */
[----:B------:R-:W-:Y:S01]  /*6140*/  FSEL R11, R15, R11, P0 ;  /* 0x0000000b0f0b7208 */ /* 0x000fe20000000000 */
[----:B------:R-:W-:Y:S06]  /*6150*/  BRA `(.L_x_108) ;  /* 0x0000000000647947 */ /* 0x000fec0003800000 */
.L_x_107:
[----:B------:R-:W-:-:S14]  /*6160*/  DSETP.NE.AND P0, PT, R12, RZ, PT ;  /* 0x000000ff0c00722a */ /* 0x000fdc0003f05000 */
[----:B------:R-:W-:Y:S05]  /*6170*/  @!P0 BRA `(.L_x_109) ;  /* 0x0000000000588947 */ /* 0x000fea0003800000 */
[----:B------:R-:W-:-:S13]  /*6180*/  ISETP.GE.AND P0, PT, R13, RZ, PT ;  /* 0x000000ff0d00720c */ /* 0x000fda0003f06270 */
[----:B------:R-:W-:Y:S02]  /*6190*/  @!P0 IMAD.MOV.U32 R10, RZ, RZ, 0x0 ;  /* 0x00000000ff0a8424 */ /* 0x000fe400078e00ff */
[----:B------:R-:W-:Y:S01]  /*61a0*/  @!P0 IMAD.MOV.U32 R11, RZ, RZ, -0x80000 ;  /* 0xfff80000ff0b8424 */ /* 0x000fe200078e00ff */
[----:B------:R-:W-:Y:S06]  /*61b0*/  @!P0 BRA `(.L_x_108) ;  /* 0x00000000004c8947 */ /* 0x000fec0003800000 */
[----:B------:R-:W-:-:S13]  /*61c0*/  ISETP.GT.AND P0, PT, R13, 0x7fefffff, PT ;  /* 0x7fefffff0d00780c */ /* 0x000fda0003f04270 */
[----:B------:R-:W-:Y:S05]  /*61d0*/  @P0 BRA `(.L_x_109) ;  /* 0x0000000000400947 */ /* 0x000fea0003800000 */
[----:B------:R-:W-:Y:S01]  /*61e0*/  DMUL R10, R12, 8.11296384146066816958e+31 ;  /* 0x469000000c0a7828 */ /* 0x000fe20000000000 */
[----:B------:R-:W-:Y:S02]  /*61f0*/  IMAD.MOV.U32 R16, RZ, RZ, 0x0 ;  /* 0x00000000ff107424 */ /* 0x000fe400078e00ff */
[----:B------:R-:W-:Y:S02]  /*6200*/  IMAD.MOV.U32 R12, RZ, RZ, RZ ;  /* 0x000000ffff0c7224 */ /* 0x000fe400078e00ff */
[----:B------:R-:W-:Y:S01]  /*6210*/  IMAD.MOV.U32 R17, RZ, RZ, 0x3fd80000 ;  /* 0x3fd80000ff117424 */ /* 0x000fe200078e00ff */
[----:B------:R-:W0:Y:S03]  /*6220*/  MUFU.RSQ64H R13, R11 ;  /* 0x0000000b000d7308 */ /* 0x000e260000001c00 */
[----:B0-----:R-:W-:-:S08]  /*6230*/  DMUL R14, R12, R12 ;  /* 0x0000000c0c0e7228 */ /* 0x001fd00000000000 */
[----:B------:R-:W-:-:S08]  /*6240*/  DFMA R14, R10, -R14, 1 ;  /* 0x3ff000000a0e742b */ /* 0x000fd0000000080e */
[----:B------:R-:W-:Y:S02]  /*6250*/  DFMA R16, R14, R16, 0.5 ;  /* 0x3fe000000e10742b */ /* 0x000fe40000000010 */
[----:B------:R-:W-:-:S08]  /*6260*/  DMUL R14, R12, R14 ;  /* 0x0000000e0c0e7228 */ /* 0x000fd00000000000 */
[----:B------:R-:W-:-:S08]  /*6270*/  DFMA R14, R16, R14, R12 ;  /* 0x0000000e100e722b */ /* 0x000fd0000000000c */
[----:B------:R-:W-:Y:S02]  /*6280*/  DMUL R12, R10, R14 ;  /* 0x0000000e0a0c7228 */ /* 0x000fe40000000000 */
[----:B------:R-:W-:-:S06]  /*6290*/  VIADD R15, R15, 0xfff00000 ;  /* 0xfff000000f0f7836 */ /* 0x000fcc0000000000 */
[----:B------:R-:W-:-:S08]  /*62a0*/  DFMA R16, R12, -R12, R10 ;  /* 0x8000000c0c10722b */ /* 0x000fd0000000000a */
[----:B------:R-:W-:-:S10]  /*62b0*/  DFMA R10, R14, R16, R12 ;  /* 0x000000100e0a722b */ /* 0x000fd4000000000c */
[----:B------:R-:W-:Y:S01]  /*62c0*/  VIADD R11, R11, 0xfcb00000 ;  /* 0xfcb000000b0b7836 */ /* 0x000fe20000000000 */
[----:B------:R-:W-:Y:S06]  /*62d0*/  BRA `(.L_x_108) ;  /* 0x0000000000047947 */ /* 0x000fec0003800000 */
.L_x_109:
[----:B------:R-:W-:-:S11]  /*62e0*/  DADD R10, R12, R12 ;  /* 0x000000000c0a7229 */ /* 0x000fd6000000000c */
.L_x_108:
[----:B------:R-:W-:Y:S05]  /*62f0*/  BSYNC.RECONVERGENT B1 ;  /* 0x0000000000017941 */ /* 0x000fea0003800200 */
.L_x_106:
[----:B------:R-:W-:Y:S02]  /*6300*/  IMAD.MOV.U32 R3, RZ, RZ, 0x0 ;  /* 0x00000000ff037424 */ /* 0x000fe400078e00ff */
[----:B------:R-:W-:Y:S02]  /*6310*/  IMAD.MOV.U32 R12, RZ, RZ, R10 ;  /* 0x000000ffff0c7224 */ /* 0x000fe400078e000a */
[----:B------:R-:W-:Y:S01]  /*6320*/  IMAD.MOV.U32 R13, RZ, RZ, R11 ;  /* 0x000000ffff0d7224 */ /* 0x000fe200078e000b */
[----:B------:R-:W-:Y:S06]  /*6330*/  RET.REL.NODEC R2 `(_Z10node_splitPfPiPjiffS0_) ;  /* 0xffffff9c02307950 */ /* 0x000fec0003c3ffff */
.L_x_110:
        /* <DEDUP_REMOVED lines=12> */
.L_x_168:


//--------------------- .text._Z24compute_information_gainPiPfi --------------------------
	.section	.text._Z24compute_information_gainPiPfi,"ax",@progbits
	.align	128
        .global         _Z24compute_information_gainPiPfi
        .type           _Z24compute_information_gainPiPfi,@function
        .size           _Z24compute_information_gainPiPfi,(.L_x_169 - _Z24compute_information_gainPiPfi)
        .other          _Z24compute_information_gainPiPfi,@"STO_CUDA_ENTRY STV_DEFAULT"
_Z24compute_information_gainPiPfi:
.text._Z24compute_information_gainPiPfi:
[----:B------:R-:W-:Y:S01]  /*0000*/  LDC R1, c[0x0][0x37c] ;  /* 0x0000df00ff017b82 */ /* 0x000fe20000000800 */
[----:B------:R-:W0:Y:S01]  /*0010*/  S2R R9, SR_TID.X ;  /* 0x0000000000097919 */ /* 0x000e220000002100 */
[----:B------:R-:W1:Y:S06]  /*0020*/  LDCU UR4, c[0x0][0x370] ;  /* 0x00006e00ff0477ac */ /* 0x000e6c0008000800 */
[----:B------:R-:W1:Y:S01]  /*0030*/  LDC R12, c[0x0][0x360] ;  /* 0x0000d800ff0c7b82 */ /* 0x000e620000000800 */
[----:B------:R-:W0:Y:S01]  /*0040*/  S2R R2, SR_CTAID.X ;  /* 0x0000000000027919 */ /* 0x000e220000002500 */
[----:B-1----:R-:W-:-:S02]  /*0050*/  IMAD R3, R12, UR4, RZ ;  /* 0x000000040c037c24 */ /* 0x002fc4000f8e02ff */
[----:B0-----:R-:W-:-:S05]  /*0060*/  IMAD R0, R2, UR4, R9 ;  /* 0x0000000402007c24 */ /* 0x001fca000f8e0209 */
[----:B------:R-:W-:-:S13]  /*0070*/  ISETP.GE.U32.AND P0, PT, R0, R3, PT ;  /* 0x000000030000720c */ /* 0x000fda0003f06070 */
[----:B------:R-:W-:Y:S05]  /*0080*/  @P0 EXIT ;  /* 0x000000000000094d */ /* 0x000fea0003800000 */
[----:B------:R-:W0:Y:S01]  /*0090*/  LDCU UR5, c[0x0][0x390] ;  /* 0x00007200ff0577ac */ /* 0x000e220008000800 */
[----:B------:R-:W1:Y:S01]  /*00a0*/  S2UR UR4, SR_CTAID.Y ;  /* 0x00000000000479c3 */ /* 0x000e620000002600 */
[----:B------:R-:W-:Y:S01]  /*00b0*/  HFMA2 R14, -RZ, RZ, 0, 0 ;  /* 0x00000000ff0e7431 */ /* 0x000fe200000001ff */
[----:B------:R-:W2:Y:S06]  /*00c0*/  LDCU.64 UR8, c[0x0][0x358] ;  /* 0x00006b00ff0877ac */ /* 0x000eac0008000a00 */
[----:B------:R-:W1:Y:S01]  /*00d0*/  LDC R3, c[0x0][0x374] ;  /* 0x0000dd00ff037b82 */ /* 0x000e620000000800 */
[----:B0-----:R-:W-:Y:S01]  /*00e0*/  UISETP.GE.AND UP0, UPT, UR5, 0x1, UPT ;  /* 0x000000010500788c */ /* 0x001fe2000bf06270 */
[----:B-1----:R-:W-:-:S04]  /*00f0*/  IMAD R3, R2, R3, UR4 ;  /* 0x0000000402037e24 */ /* 0x002fc8000f8e0203 */
[----:B------:R-:W-:-:S04]  /*0100*/  IMAD R8, R3, R12, RZ ;  /* 0x0000000c03087224 */ /* 0x000fc800078e02ff */
[----:B--2---:R-:W-:Y:S05]  /*0110*/  BRA.U !UP0, `(.L_x_111) ;  /* 0x0000001d08307547 */ /* 0x004fea000b800000 */
[----:B------:R-:W0:Y:S01]  /*0120*/  LDCU.64 UR10, c[0x0][0x380] ;  /* 0x00007000ff0a77ac */ /* 0x000e220008000a00 */
[----:B------:R-:W-:-:S06]  /*0130*/  UIADD3 UR4, UPT, UPT, UR5, 0x2, URZ ;  /* 0x0000000205047890 */ /* 0x000fcc000fffe0ff */
[----:B------:R-:W-:-:S04]  /*0140*/  IMAD R2, R8, UR4, RZ ;  /* 0x0000000408027c24 */ /* 0x000fc8000f8e02ff */
[----:B------:R-:W-:-:S03]  /*0150*/  IMAD.WIDE R2, R2, 0x4, RZ ;  /* 0x0000000402027825 */ /* 0x000fc600078e02ff */
[----:B0-----:R-:W-:-:S04]  /*0160*/  IADD3 R4, P0, PT, R2, UR10, RZ ;  /* 0x0000000a02047c10 */ /* 0x001fc8000ff1e0ff */
[----:B------:R-:W-:-:S03]  /*0170*/  IADD3.X R5, PT, PT, R3, UR11, RZ, P0, !PT ;  /* 0x0000000b03057c10 */ /* 0x000fc600087fe4ff */
[----:B------:R-:W-:-:S05]  /*0180*/  IMAD.WIDE.U32 R6, R9, 0x4, R4 ;  /* 0x0000000409067825 */ /* 0x000fca00078e0004 */
[----:B------:R-:W2:Y:S01]  /*0190*/  LDG.E R10, desc[UR8][R6.64] ;  /* 0x00000008060a7981 */ /* 0x000ea2000c1e1900 */
[----:B------:R-:W-:Y:S01]  /*01a0*/  UISETP.GE.U32.AND UP0, UPT, UR5, 0x4, UPT ;  /* 0x000000040500788c */ /* 0x000fe2000bf06070 */
[----:B------:R-:W-:Y:S01]  /*01b0*/  MOV R14, RZ ;  /* 0x000000ff000e7202 */ /* 0x000fe20000000f00 */
[----:B------:R-:W-:Y:S01]  /*01c0*/  ULOP3.LUT UR6, UR5, 0x3, URZ, 0xc0, !UPT ;  /* 0x0000000305067892 */ /* 0x000fe2000f8ec0ff */
[----:B------:R-:W-:Y:S01]  /*01d0*/  UMOV UR4, URZ ;  /* 0x000000ff00047c82 */ /* 0x000fe20008000000 */
[----:B--2---:R-:W-:-:S05]  /*01e0*/  I2FP.F32.S32 R11, R10 ;  /* 0x0000000a000b7245 */ /* 0x004fca0000201400 */
[----:B------:R-:W-:Y:S05]  /*01f0*/  BRA.U !UP0, `(.L_x_112) ;  /* 0x0000000d08f47547 */ /* 0x000fea000b800000 */
[C-C-:B------:R-:W-:Y:S01]  /*0200*/  IMAD R7, R12.reuse, 0x2, R9.reuse ;  /* 0x000000020c077824 */ /* 0x140fe200078e0209 */
[----:B------:R-:W-:Y:S01]  /*0210*/  ULOP3.LUT UR4, UR5, 0x7ffffffc, URZ, 0xc0, !UPT ;  /* 0x7ffffffc05047892 */ /* 0x000fe2000f8ec0ff */
[C---:B------:R-:W-:Y:S01]  /*0220*/  IMAD R17, R12.reuse, 0x3, R9 ;  /* 0x000000030c117824 */ /* 0x040fe200078e0209 */
[C---:B------:R-:W-:Y:S01]  /*0230*/  LEA R15, R12.reuse, R9, 0x2 ;  /* 0x000000090c0f7211 */ /* 0x040fe200078e10ff */
[----:B------:R-:W-:Y:S01]  /*0240*/  IMAD.WIDE.U32 R2, R7, 0x4, R2 ;  /* 0x0000000407027825 */ /* 0x000fe200078e0002 */
[----:B------:R-:W-:Y:S01]  /*0250*/  MOV R14, RZ ;  /* 0x000000ff000e7202 */ /* 0x000fe20000000f00 */
[----:B------:R-:W-:Y:S02]  /*0260*/  UIADD3 UR5, UPT, UPT, -UR4, URZ, URZ ;  /* 0x000000ff04057290 */ /* 0x000fe4000fffe1ff */
[----:B------:R-:W-:Y:S01]  /*0270*/  IMAD R13, R12, 0x5, R9 ;  /* 0x000000050c0d7824 */ /* 0x000fe200078e0209 */
[----:B------:R-:W-:-:S04]  /*0280*/  IADD3 R6, P0, PT, R2, UR10, RZ ;  /* 0x0000000a02067c10 */ /* 0x000fc8000ff1e0ff */
[----:B------:R-:W-:-:S09]  /*0290*/  IADD3.X R7, PT, PT, R3, UR11, RZ, P0, !PT ;  /* 0x0000000b03077c10 */ /* 0x000fd200087fe4ff */
.L_x_133:
[----:B------:R-:W2:Y:S01]  /*02a0*/  LDG.E R0, desc[UR8][R6.64] ;  /* 0x0000000806007981 */ /* 0x000ea2000c1e1900 */
[----:B------:R-:W-:Y:S01]  /*02b0*/  ISETP.NE.AND P0, PT, R10, RZ, PT ;  /* 0x000000ff0a00720c */ /* 0x000fe20003f05270 */
[----:B------:R-:W-:Y:S01]  /*02c0*/  BSSY.RECONVERGENT B2, `(.L_x_113) ;  /* 0x0000013000027945 */ /* 0x000fe20003800200 */
[----:B------:R-:W-:Y:S02]  /*02d0*/  IMAD.MOV.U32 R3, RZ, RZ, RZ ;  /* 0x000000ffff037224 */ /* 0x000fe400078e00ff */
[----:B--2---:R-:W-:-:S13]  /*02e0*/  ISETP.EQ.OR P0, PT, R0, RZ, !P0 ;  /* 0x000000ff0000720c */ /* 0x004fda0004702670 */
[----:B------:R-:W-:Y:S05]  /*02f0*/  @P0 BRA `(.L_x_114) ;  /* 0x00000000003c0947 */ /* 0x000fea0003800000 */
[----:B------:R-:W0:Y:S01]  /*0300*/  MUFU.RCP R2, R11 ;  /* 0x0000000b00027308 */ /* 0x000e220000001000 */
[----:B------:R-:W-:Y:S01]  /*0310*/  I2FP.F32.S32 R0, R0 ;  /* 0x0000000000007245 */ /* 0x000fe20000201400 */
[----:B------:R-:W-:Y:S06]  /*0320*/  BSSY.RECONVERGENT B3, `(.L_x_114) ;  /* 0x000000c000037945 */ /* 0x000fec0003800200 */
[----:B------:R-:W1:Y:S01]  /*0330*/  FCHK P0, R0, R11 ;  /* 0x0000000b00007302 */ /* 0x000e620000000000 */
[----:B0-----:R-:W-:-:S04]  /*0340*/  FFMA R3, -R11, R2, 1 ;  /* 0x3f8000000b037423 */ /* 0x001fc80000000102 */
[----:B------:R-:W-:-:S04]  /*0350*/  FFMA R3, R2, R3, R2 ;  /* 0x0000000302037223 */ /* 0x000fc80000000002 */
[----:B------:R-:W-:-:S04]  /*0360*/  FFMA R2, R0, R3, RZ ;  /* 0x0000000300027223 */ /* 0x000fc800000000ff */
[----:B------:R-:W-:-:S04]  /*0370*/  FFMA R16, -R11, R2, R0 ;  /* 0x000000020b107223 */ /* 0x000fc80000000100 */
[----:B------:R-:W-:Y:S01]  /*0380*/  FFMA R3, R3, R16, R2 ;  /* 0x0000001003037223 */ /* 0x000fe20000000002 */
[----:B-1----:R-:W-:Y:S06]  /*0390*/  @!P0 BRA `(.L_x_115) ;  /* 0x0000000000108947 */ /* 0x002fec0003800000 */
[----:B------:R-:W-:Y:S02]  /*03a0*/  MOV R3, R11 ;  /* 0x0000000b00037202 */ /* 0x000fe40000000f00 */
[----:B------:R-:W-:-:S07]  /*03b0*/  MOV R2, 0x3d0 ;  /* 0x000003d000027802 */ /* 0x000fce0000000f00 */
[----:B------:R-:W-:Y:S05]  /*03c0*/  CALL.REL.NOINC `($__internal_3_$__cuda_sm3x_div_rn_noftz_f32_slowpath) ;  /* 0x0000001800e07944 */ /* 0x000fea0003c00000 */
[----:B------:R-:W-:-:S07]  /*03d0*/  MOV R3, R19 ;  /* 0x0000001300037202 */ /* 0x000fce0000000f00 */
.L_x_115:
[----:B------:R-:W-:Y:S05]  /*03e0*/  BSYNC.RECONVERGENT B3 ;  /* 0x0000000000037941 */ /* 0x000fea0003800200 */
.L_x_114:
[----:B------:R-:W-:Y:S05]  /*03f0*/  BSYNC.RECONVERGENT B2 ;  /* 0x0000000000027941 */ /* 0x000fea0003800200 */
.L_x_113:
[----:B------:R-:W-:-:S05]  /*0400*/  IMAD.WIDE.U32 R20, R17, 0x4, R4 ;  /* 0x0000000411147825 */ /* 0x000fca00078e0004 */
[----:B------:R-:W2:Y:S01]  /*0410*/  LDG.E R0, desc[UR8][R20.64] ;  /* 0x0000000814007981 */ /* 0x000ea2000c1e1900 */
[----:B------:R-:W0:Y:S01]  /*0420*/  F2F.F64.F32 R18, |R3| ;  /* 0x4000000300127310 */ /* 0x000e220000201800 */
[----:B------:R-:W-:Y:S01]  /*0430*/  UMOV UR10, 0x88e368f1 ;  /* 0x88e368f1000a7882 */ /* 0x000fe20000000000 */
[----:B------:R-:W-:Y:S01]  /*0440*/  UMOV UR11, 0x3ee4f8b5 ;  /* 0x3ee4f8b5000b7882 */ /* 0x000fe20000000000 */
[----:B------:R-:W-:Y:S01]  /*0450*/  ISETP.NE.AND P0, PT, R10, RZ, PT ;  /* 0x000000ff0a00720c */ /* 0x000fe20003f05270 */
[----:B------:R-:W-:Y:S01]  /*0460*/  BSSY.RECONVERGENT B0, `(.L_x_116) ;  /* 0x0000020000007945 */ /* 0x000fe20003800200 */
[----:B------:R-:W-:Y:S01]  /*0470*/  IMAD.MOV.U32 R23, RZ, RZ, RZ ;  /* 0x000000ffff177224 */ /* 0x000fe200078e00ff */
[----:B0-----:R-:W-:Y:S01]  /*0480*/  DSETP.GT.AND P1, PT, R18, UR10, PT ;  /* 0x0000000a12007e2a */ /* 0x001fe2000bf24000 */
[----:B--2---:R-:W-:-:S13]  /*0490*/  ISETP.EQ.OR P0, PT, R0, RZ, !P0 ;  /* 0x000000ff0000720c */ /* 0x004fda0004702670 */
[----:B------:R-:W-:Y:S05]  /*04a0*/  @!P1 BRA `(.L_x_117) ;  /* 0x00000000006c9947 */ /* 0x000fea0003800000 */
[C---:B------:R-:W-:Y:S01]  /*04b0*/  FMUL R2, R3.reuse, 8388608 ;  /* 0x4b00000003027820 */ /* 0x040fe20000400000 */
[----:B------:R-:W-:Y:S01]  /*04c0*/  FSETP.GEU.AND P1, PT, R3, 1.175494350822287508e-38, PT ;  /* 0x008000000300780b */ /* 0x000fe20003f2e000 */
[----:B------:R-:W-:-:S03]  /*04d0*/  IMAD.MOV.U32 R21, RZ, RZ, 0x3e055027 ;  /* 0x3e055027ff157424 */ /* 0x000fc600078e00ff */
[----:B------:R-:W-:Y:S02]  /*04e0*/  FSEL R2, R2, R3, !P1 ;  /* 0x0000000302027208 */ /* 0x000fe40004800000 */
[----:B------:R-:W-:Y:S02]  /*04f0*/  FSEL R18, RZ, -23, P1 ;  /* 0xc1b80000ff127808 */ /* 0x000fe40000800000 */
[C---:B------:R-:W-:Y:S02]  /*0500*/  IADD3 R16, PT, PT, R2.reuse, -0x3f2aaaab, RZ ;  /* 0xc0d5555502107810 */ /* 0x040fe40007ffe0ff */
[----:B------:R-:W-:Y:S02]  /*0510*/  ISETP.GT.U32.AND P1, PT, R2, 0x7f7fffff, PT ;  /* 0x7f7fffff0200780c */ /* 0x000fe40003f24070 */
[----:B------:R-:W-:Y:S02]  /*0520*/  LOP3.LUT R19, R16, 0xff800000, RZ, 0xc0, !PT ;  /* 0xff80000010137812 */ /* 0x000fe400078ec0ff */
[----:B------:R-:W-:-:S02]  /*0530*/  FSETP.NEU.AND P2, PT, R2, RZ, PT ;  /* 0x000000ff0200720b */ /* 0x000fc40003f4d000 */
[-C--:B------:R-:W-:Y:S02]  /*0540*/  IADD3 R16, PT, PT, R2, -R19.reuse, RZ ;  /* 0x8000001302107210 */ /* 0x080fe40007ffe0ff */
[----:B------:R-:W-:-:S03]  /*0550*/  I2FP.F32.S32 R19, R19 ;  /* 0x0000001300137245 */ /* 0x000fc60000201400 */
[----:B------:R-:W-:Y:S02]  /*0560*/  FADD R16, R16, -1 ;  /* 0xbf80000010107421 */ /* 0x000fe40000000000 */
[----:B------:R-:W-:Y:S01]  /*0570*/  FFMA R18, R19, 1.1920928955078125e-07, R18 ;  /* 0x3400000013127823 */ /* 0x000fe20000000012 */
[----:B------:R-:W-:Y:S01]  /*0580*/  MOV R19, 0x7f800000 ;  /* 0x7f80000000137802 */ /* 0x000fe20000000f00 */
[----:B------:R-:W-:-:S04]  /*0590*/  FFMA R21, R16, -R21, 0.14084610342979431152 ;  /* 0x3e1039f610157423 */ /* 0x000fc80000000815 */
[----:B------:R-:W-:-:S04]  /*05a0*/  FFMA R21, R16, R21, -0.12148627638816833496 ;  /* 0xbdf8cdcc10157423 */ /* 0x000fc80000000015 */
[----:B------:R-:W-:-:S04]  /*05b0*/  FFMA R21, R16, R21, 0.13980610668659210205 ;  /* 0x3e0f295510157423 */ /* 0x000fc80000000015 */
[----:B------:R-:W-:-:S04]  /*05c0*/  FFMA R21, R16, R21, -0.16684235632419586182 ;  /* 0xbe2ad8b910157423 */ /* 0x000fc80000000015 */
[----:B------:R-:W-:-:S04]  /*05d0*/  FFMA R21, R16, R21, 0.20012299716472625732 ;  /* 0x3e4ced0b10157423 */ /* 0x000fc80000000015 */
[----:B------:R-:W-:-:S04]  /*05e0*/  FFMA R21, R16, R21, -0.24999669194221496582 ;  /* 0xbe7fff2210157423 */ /* 0x000fc80000000015 */
[----:B------:R-:W-:-:S04]  /*05f0*/  FFMA R21, R16, R21, 0.33333182334899902344 ;  /* 0x3eaaaa7810157423 */ /* 0x000fc80000000015 */
[----:B------:R-:W-:-:S04]  /*0600*/  FFMA R21, R16, R21, -0.5 ;  /* 0xbf00000010157423 */ /* 0x000fc80000000015 */
[----:B------:R-:W-:-:S04]  /*0610*/  FMUL R21, R16, R21 ;  /* 0x0000001510157220 */ /* 0x000fc80000400000 */
[----:B------:R-:W-:-:S04]  /*0620*/  FFMA R21, R16, R21, R16 ;  /* 0x0000001510157223 */ /* 0x000fc80000000010 */
[----:B------:R-:W-:Y:S01]  /*0630*/  FFMA R18, R18, 0.69314718246459960938, R21 ;  /* 0x3f31721812127823 */ /* 0x000fe20000000015 */
[----:B------:R-:W-:-:S05]  /*0640*/  @P1 FFMA R18, R2, R19, +INF ;  /* 0x7f80000002121423 */ /* 0x000fca0000000013 */
[----:B------:R-:W-:-:S07]  /*0650*/  FSEL R23, R18, -INF , P2 ;  /* 0xff80000012177808 */ /* 0x000fce0001000000 */
.L_x_117:
[----:B------:R-:W-:Y:S05]  /*0660*/  BSYNC.RECONVERGENT B0 ;  /* 0x0000000000007941 */ /* 0x000fea0003800200 */
.L_x_116:
[----:B------:R-:W-:Y:S01]  /*0670*/  BSSY.RECONVERGENT B2, `(.L_x_118) ;  /* 0x0000013000027945 */ /* 0x000fe20003800200 */
[----:B------:R-:W-:Y:S01]  /*0680*/  MOV R19, RZ ;  /* 0x000000ff00137202 */ /* 0x000fe20000000f00 */
[----:B------:R-:W-:Y:S02]  /*0690*/  FFMA R14, R23, -R3, R14 ;  /* 0x80000003170e7223 */ /* 0x000fe4000000000e */
        /* <DEDUP_REMOVED lines=11> */
[----:B------:R-:W-:Y:S01]  /*0750*/  IMAD.MOV.U32 R0, RZ, RZ, R16 ;  /* 0x000000ffff007224 */ /* 0x000fe200078e0010 */
[----:B------:R-:W-:Y:S02]  /*0760*/  MOV R3, R11 ;  /* 0x0000000b00037202 */ /* 0x000fe40000000f00 */
[----:B------:R-:W-:-:S07]  /*0770*/  MOV R2, 0x790 ;  /* 0x0000079000027802 */ /* 0x000fce0000000f00 */
[----:B------:R-:W-:Y:S05]  /*0780*/  CALL.REL.NOINC `($__internal_3_$__cuda_sm3x_div_rn_noftz_f32_slowpath) ;  /* 0x0000001400f07944 */ /* 0x000fea0003c00000 */
.L_x_120:
[----:B------:R-:W-:Y:S05]  /*0790*/  BSYNC.RECONVERGENT B3 ;  /* 0x0000000000037941 */ /* 0x000fea0003800200 */
.L_x_119:
[----:B------:R-:W-:Y:S05]  /*07a0*/  BSYNC.RECONVERGENT B2 ;  /* 0x0000000000027941 */ /* 0x000fea0003800200 */
.L_x_118:
[----:B------:R-:W-:-:S05]  /*07b0*/  IMAD.WIDE.U32 R20, R15, 0x4, R4 ;  /* 0x000000040f147825 */ /* 0x000fca00078e0004 */
[----:B------:R-:W2:Y:S01]  /*07c0*/  LDG.E R0, desc[UR8][R20.64] ;  /* 0x0000000814007981 */ /* 0x000ea2000c1e1900 */
[----:B------:R-:W0:Y:S01]  /*07d0*/  F2F.F64.F32 R2, |R19| ;  /* 0x4000001300027310 */ /* 0x000e220000201800 */
[----:B------:R-:W-:Y:S01]  /*07e0*/  UMOV UR10, 0x88e368f1 ;  /* 0x88e368f1000a7882 */ /* 0x000fe20000000000 */
[----:B------:R-:W-:Y:S01]  /*07f0*/  UMOV UR11, 0x3ee4f8b5 ;  /* 0x3ee4f8b5000b7882 */ /* 0x000fe20000000000 */
[----:B------:R-:W-:Y:S01]  /*0800*/  ISETP.NE.AND P0, PT, R10, RZ, PT ;  /* 0x000000ff0a00720c */ /* 0x000fe20003f05270 */
[----:B------:R-:W-:Y:S01]  /*0810*/  BSSY.RECONVERGENT B0, `(.L_x_121) ;  /* 0x0000020000007945 */ /* 0x000fe20003800200 */
[----:B------:R-:W-:Y:S01]  /*0820*/  MOV R23, RZ ;  /* 0x000000ff00177202 */ /* 0x000fe20000000f00 */
[----:B0-----:R-:W-:Y:S01]  /*0830*/  DSETP.GT.AND P1, PT, R2, UR10, PT ;  /* 0x0000000a02007e2a */ /* 0x001fe2000bf24000 */
[----:B--2---:R-:W-:-:S13]  /*0840*/  ISETP.EQ.OR P0, PT, R0, RZ, !P0 ;  /* 0x000000ff0000720c */ /* 0x004fda0004702670 */
[----:B------:R-:W-:Y:S05]  /*0850*/  @!P1 BRA `(.L_x_122) ;  /* 0x00000000006c9947 */ /* 0x000fea0003800000 */
[C---:B------:R-:W-:Y:S01]  /*0860*/  FMUL R2, R19.reuse, 8388608 ;  /* 0x4b00000013027820 */ /* 0x040fe20000400000 */
[----:B------:R-:W-:Y:S02]  /*0870*/  FSETP.GEU.AND P1, PT, R19, 1.175494350822287508e-38, PT ;  /* 0x008000001300780b */ /* 0x000fe40003f2e000 */
[----:B------:R-:W-:Y:S02]  /*0880*/  MOV R16, 0x3e055027 ;  /* 0x3e05502700107802 */ /* 0x000fe40000000f00 */
[----:B------:R-:W-:-:S04]  /*0890*/  FSEL R2, R2, R19, !P1 ;  /* 0x0000001302027208 */ /* 0x000fc80004800000 */
[C---:B------:R-:W-:Y:S01]  /*08a0*/  FSETP.NEU.AND P2, PT, R2.reuse, RZ, PT ;  /* 0x000000ff0200720b */ /* 0x040fe20003f4d000 */
[----:B------:R-:W-:-:S05]  /*08b0*/  VIADD R3, R2, 0xc0d55555 ;  /* 0xc0d5555502037836 */ /* 0x000fca0000000000 */
[----:B------:R-:W-:-:S04]  /*08c0*/  LOP3.LUT R21, R3, 0xff800000, RZ, 0xc0, !PT ;  /* 0xff80000003157812 */ /* 0x000fc800078ec0ff */
[-C--:B------:R-:W-:Y:S02]  /*08d0*/  IADD3 R3, PT, PT, R2, -R21.reuse, RZ ;  /* 0x8000001502037210 */ /* 0x080fe40007ffe0ff */
[----:B------:R-:W-:-:S03]  /*08e0*/  I2FP.F32.S32 R21, R21 ;  /* 0x0000001500157245 */ /* 0x000fc60000201400 */
[----:B------:R-:W-:-:S04]  /*08f0*/  FADD R3, R3, -1 ;  /* 0xbf80000003037421 */ /* 0x000fc80000000000 */
[----:B------:R-:W-:-:S04]  /*0900*/  FFMA R16, R3, -R16, 0.14084610342979431152 ;  /* 0x3e1039f603107423 */ /* 0x000fc80000000810 */
[----:B------:R-:W-:-:S04]  /*0910*/  FFMA R16, R3, R16, -0.12148627638816833496 ;  /* 0xbdf8cdcc03107423 */ /* 0x000fc80000000010 */
[----:B------:R-:W-:-:S04]  /*0920*/  FFMA R16, R3, R16, 0.13980610668659210205 ;  /* 0x3e0f295503107423 */ /* 0x000fc80000000010 */
[----:B------:R-:W-:-:S04]  /*0930*/  FFMA R16, R3, R16, -0.16684235632419586182 ;  /* 0xbe2ad8b903107423 */ /* 0x000fc80000000010 */
[----:B------:R-:W-:-:S04]  /*0940*/  FFMA R16, R3, R16, 0.20012299716472625732 ;  /* 0x3e4ced0b03107423 */ /* 0x000fc80000000010 */
[----:B------:R-:W-:-:S04]  /*0950*/  FFMA R16, R3, R16, -0.24999669194221496582 ;  /* 0xbe7fff2203107423 */ /* 0x000fc80000000010 */
[----:B------:R-:W-:-:S04]  /*0960*/  FFMA R16, R3, R16, 0.33333182334899902344 ;  /* 0x3eaaaa7803107423 */ /* 0x000fc80000000010 */
[C---:B------:R-:W-:Y:S01]  /*0970*/  FFMA R18, R3.reuse, R16, -0.5 ;  /* 0xbf00000003127423 */ /* 0x040fe20000000010 */
[----:B------:R-:W-:Y:S02]  /*0980*/  FSEL R16, RZ, -23, P1 ;  /* 0xc1b80000ff107808 */ /* 0x000fe40000800000 */
[----:B------:R-:W-:Y:S01]  /*0990*/  ISETP.GT.U32.AND P1, PT, R2, 0x7f7fffff, PT ;  /* 0x7f7fffff0200780c */ /* 0x000fe20003f24070 */
[----:B------:R-:W-:Y:S02]  /*09a0*/  FMUL R18, R3, R18 ;  /* 0x0000001203127220 */ /* 0x000fe40000400000 */
[----:B------:R-:W-:Y:S01]  /*09b0*/  FFMA R16, R21, 1.1920928955078125e-07, R16 ;  /* 0x3400000015107823 */ /* 0x000fe20000000010 */
[----:B------:R-:W-:Y:S02]  /*09c0*/  IMAD.MOV.U32 R21, RZ, RZ, 0x7f800000 ;  /* 0x7f800000ff157424 */ /* 0x000fe400078e00ff */
[----:B------:R-:W-:-:S04]  /*09d0*/  FFMA R3, R3, R18, R3 ;  /* 0x0000001203037223 */ /* 0x000fc80000000003 */
[----:B------:R-:W-:-:S03]  /*09e0*/  FFMA R3, R16, 0.69314718246459960938, R3 ;  /* 0x3f31721810037823 */ /* 0x000fc60000000003 */
[----:B------:R-:W-:-:S05]  /*09f0*/  @P1 FFMA R3, R2, R21, +INF ;  /* 0x7f80000002031423 */ /* 0x000fca0000000015 */
[----:B------:R-:W-:-:S07]  /*0a00*/  FSEL R23, R3, -INF , P2 ;  /* 0xff80000003177808 */ /* 0x000fce0001000000 */
.L_x_122:
[----:B------:R-:W-:Y:S05]  /*0a10*/  BSYNC.RECONVERGENT B0 ;  /* 0x0000000000007941 */ /* 0x000fea0003800200 */
.L_x_121:
[----:B------:R-:W-:Y:S01]  /*0a20*/  BSSY.RECONVERGENT B2, `(.L_x_123) ;  /* 0x0000014000027945 */ /* 0x000fe20003800200 */
[----:B------:R-:W-:Y:S02]  /*0a30*/  HFMA2 R3, -RZ, RZ, 0, 0 ;  /* 0x00000000ff037431 */ /* 0x000fe400000001ff */
[----:B------:R-:W-:Y:S01]  /*0a40*/  FFMA R14, R23, -R19, R14 ;  /* 0x80000013170e7223 */ /* 0x000fe2000000000e */
[----:B------:R-:W-:Y:S06]  /*0a50*/  @P0 BRA `(.L_x_124) ;  /* 0x0000000000400947 */ /* 0x000fec0003800000 */
        /* <DEDUP_REMOVED lines=10> */
[----:B------:R-:W-:Y:S01]  /*0b00*/  MOV R0, R16 ;  /* 0x0000001000007202 */ /* 0x000fe20000000f00 */
[----:B------:R-:W-:Y:S01]  /*0b10*/  IMAD.MOV.U32 R3, RZ, RZ, R11 ;  /* 0x000000ffff037224 */ /* 0x000fe200078e000b */
[----:B------:R-:W-:-:S07]  /*0b20*/  MOV R2, 0xb40 ;  /* 0x00000b4000027802 */ /* 0x000fce0000000f00 */
[----:B------:R-:W-:Y:S05]  /*0b30*/  CALL.REL.NOINC `($__internal_3_$__cuda_sm3x_div_rn_noftz_f32_slowpath) ;  /* 0x0000001400047944 */ /* 0x000fea0003c00000 */
[----:B------:R-:W-:-:S07]  /*0b40*/  MOV R3, R19 ;  /* 0x0000001300037202 */ /* 0x000fce0000000f00 */
.L_x_125:
[----:B------:R-:W-:Y:S05]  /*0b50*/  BSYNC.RECONVERGENT B3 ;  /* 0x0000000000037941 */ /* 0x000fea0003800200 */
.L_x_124:
[----:B------:R-:W-:Y:S05]  /*0b60*/  BSYNC.RECONVERGENT B2 ;  /* 0x0000000000027941 */ /* 0x000fea0003800200 */
.L_x_123:
        /* <DEDUP_REMOVED lines=14> */
[----:B------:R-:W-:Y:S02]  /*0c50*/  FSEL R2, R2, R3, !P1 ;  /* 0x0000000302027208 */ /* 0x000fe40004800000 */
[----:B------:R-:W-:Y:S02]  /*0c60*/  FSEL R18, RZ, -23, P1 ;  /* 0xc1b80000ff127808 */ /* 0x000fe40000800000 */
[C---:B------:R-:W-:Y:S01]  /*0c70*/  ISETP.GT.U32.AND P1, PT, R2.reuse, 0x7f7fffff, PT ;  /* 0x7f7fffff0200780c */ /* 0x040fe20003f24070 */
[C---:B------:R-:W-:Y:S01]  /*0c80*/  VIADD R16, R2.reuse, 0xc0d55555 ;  /* 0xc0d5555502107836 */ /* 0x040fe20000000000 */
[----:B------:R-:W-:-:S04]  /*0c90*/  FSETP.NEU.AND P2, PT, R2, RZ, PT ;  /* 0x000000ff0200720b */ /* 0x000fc80003f4d000 */
[----:B------:R-:W-:-:S04]  /*0ca0*/  LOP3.LUT R19, R16, 0xff800000, RZ, 0xc0, !PT ;  /* 0xff80000010137812 */ /* 0x000fc800078ec0ff */
[-C--:B------:R-:W-:Y:S02]  /*0cb0*/  IADD3 R16, PT, PT, R2, -R19.reuse, RZ ;  /* 0x8000001302107210 */ /* 0x080fe40007ffe0ff */
[----:B------:R-:W-:-:S03]  /*0cc0*/  I2FP.F32.S32 R19, R19 ;  /* 0x0000001300137245 */ /* 0x000fc60000201400 */
[----:B------:R-:W-:Y:S02]  /*0cd0*/  FADD R16, R16, -1 ;  /* 0xbf80000010107421 */ /* 0x000fe40000000000 */
[----:B------:R-:W-:Y:S01]  /*0ce0*/  FFMA R18, R19, 1.1920928955078125e-07, R18 ;  /* 0x3400000013127823 */ /* 0x000fe20000000012 */
[----:B------:R-:W-:Y:S02]  /*0cf0*/  IMAD.MOV.U32 R19, RZ, RZ, 0x7f800000 ;  /* 0x7f800000ff137424 */ /* 0x000fe400078e00ff */
        /* <DEDUP_REMOVED lines=13> */
.L_x_127:
[----:B------:R-:W-:Y:S05]  /*0dd0*/  BSYNC.RECONVERGENT B0 ;  /* 0x0000000000007941 */ /* 0x000fea0003800200 */
.L_x_126:
        /* <DEDUP_REMOVED lines=15> */
[----:B------:R-:W-:Y:S02]  /*0ed0*/  MOV R3, R11 ;  /* 0x0000000b00037202 */ /* 0x000fe40000000f00 */
[----:B------:R-:W-:-:S07]  /*0ee0*/  MOV R2, 0xf00 ;  /* 0x00000f0000027802 */ /* 0x000fce0000000f00 */
[----:B------:R-:W-:Y:S05]  /*0ef0*/  CALL.REL.NOINC `($__internal_3_$__cuda_sm3x_div_rn_noftz_f32_slowpath) ;  /* 0x0000001000147944 */ /* 0x000fea0003c00000 */
.L_x_130:
[----:B------:R-:W-:Y:S05]  /*0f00*/  BSYNC.RECONVERGENT B3 ;  /* 0x0000000000037941 */ /* 0x000fea0003800200 */
.L_x_129:
[----:B------:R-:W-:Y:S05]  /*0f10*/  BSYNC.RECONVERGENT B2 ;  /* 0x0000000000027941 */ /* 0x000fea0003800200 */
.L_x_128:
[----:B------:R-:W0:Y:S01]  /*0f20*/  F2F.F64.F32 R2, |R19| ;  /* 0x4000001300027310 */ /* 0x000e220000201800 */
[----:B------:R-:W-:Y:S01]  /*0f30*/  UMOV UR10, 0x88e368f1 ;  /* 0x88e368f1000a7882 */ /* 0x000fe20000000000 */
[----:B------:R-:W-:Y:S01]  /*0f40*/  UMOV UR11, 0x3ee4f8b5 ;  /* 0x3ee4f8b5000b7882 */ /* 0x000fe20000000000 */
[----:B------:R-:W-:Y:S01]  /*0f50*/  BSSY.RECONVERGENT B0, `(.L_x_131) ;  /* 0x000001f000007945 */ /* 0x000fe20003800200 */
[----:B0-----:R-:W-:Y:S01]  /*0f60*/  DSETP.GT.AND P0, PT, R2, UR10, PT ;  /* 0x0000000a02007e2a */ /* 0x001fe2000bf04000 */
[----:B------:R-:W-:-:S13]  /*0f70*/  IMAD.MOV.U32 R3, RZ, RZ, RZ ;  /* 0x000000ffff037224 */ /* 0x000fda00078e00ff */
[----:B------:R-:W-:Y:S05]  /*0f80*/  @!P0 BRA `(.L_x_132) ;  /* 0x00000000006c8947 */ /* 0x000fea0003800000 */
[C---:B------:R-:W-:Y:S01]  /*0f90*/  FMUL R0, R19.reuse, 8388608 ;  /* 0x4b00000013007820 */ /* 0x040fe20000400000 */
[----:B------:R-:W-:Y:S02]  /*0fa0*/  FSETP.GEU.AND P0, PT, R19, 1.175494350822287508e-38, PT ;  /* 0x008000001300780b */ /* 0x000fe40003f0e000 */
[----:B------:R-:W-:Y:S02]  /*0fb0*/  MOV R3, 0x3e055027 ;  /* 0x3e05502700037802 */ /* 0x000fe40000000f00 */
[----:B------:R-:W-:-:S04]  /*0fc0*/  FSEL R0, R0, R19, !P0 ;  /* 0x0000001300007208 */ /* 0x000fc80004000000 */
[C---:B------:R-:W-:Y:S02]  /*0fd0*/  IADD3 R2, PT, PT, R0.reuse, -0x3f2aaaab, RZ ;  /* 0xc0d5555500027810 */ /* 0x040fe40007ffe0ff */
[----:B------:R-:W-:Y:S02]  /*0fe0*/  FSETP.NEU.AND P1, PT, R0, RZ, PT ;  /* 0x000000ff0000720b */ /* 0x000fe40003f2d000 */
[----:B------:R-:W-:-:S04]  /*0ff0*/  LOP3.LUT R21, R2, 0xff800000, RZ, 0xc0, !PT ;  /* 0xff80000002157812 */ /* 0x000fc800078ec0ff */
[-C--:B------:R-:W-:Y:S02]  /*1000*/  IADD3 R2, PT, PT, R0, -R21.reuse, RZ ;  /* 0x8000001500027210 */ /* 0x080fe40007ffe0ff */
[----:B------:R-:W-:Y:S01]  /*1010*/  I2FP.F32.S32 R16, R21 ;  /* 0x0000001500107245 */ /* 0x000fe20000201400 */
[----:B------:R-:W-:Y:S02]  /*1020*/  IMAD.MOV.U32 R21, RZ, RZ, 0x7f800000 ;  /* 0x7f800000ff157424 */ /* 0x000fe400078e00ff */
        /* <DEDUP_REMOVED lines=8> */
[----:B------:R-:W-:Y:S01]  /*10b0*/  FFMA R23, R2, R3, -0.5 ;  /* 0xbf00000002177423 */ /* 0x000fe20000000003 */
[----:B------:R-:W-:Y:S02]  /*10c0*/  FSEL R3, RZ, -23, P0 ;  /* 0xc1b80000ff037808 */ /* 0x000fe40000000000 */
[----:B------:R-:W-:Y:S01]  /*10d0*/  ISETP.GT.U32.AND P0, PT, R0, 0x7f7fffff, PT ;  /* 0x7f7fffff0000780c */ /* 0x000fe20003f04070 */
[----:B------:R-:W-:Y:S02]  /*10e0*/  FMUL R23, R2, R23 ;  /* 0x0000001702177220 */ /* 0x000fe40000400000 */
[----:B------:R-:W-:Y:S02]  /*10f0*/  FFMA R3, R16, 1.1920928955078125e-07, R3 ;  /* 0x3400000010037823 */ /* 0x000fe40000000003 */
[----:B------:R-:W-:-:S04]  /*1100*/  FFMA R2, R2, R23, R2 ;  /* 0x0000001702027223 */ /* 0x000fc80000000002 */
[----:B------:R-:W-:-:S04]  /*1110*/  FFMA R3, R3, 0.69314718246459960938, R2 ;  /* 0x3f31721803037823 */ /* 0x000fc80000000002 */
[----:B------:R-:W-:-:S05]  /*1120*/  @P0 FFMA R3, R0, R21, +INF ;  /* 0x7f80000000030423 */ /* 0x000fca0000000015 */
[----:B------:R-:W-:-:S07]  /*1130*/  FSEL R3, R3, -INF , P1 ;  /* 0xff80000003037808 */ /* 0x000fce0000800000 */
.L_x_132:
[----:B------:R-:W-:Y:S05]  /*1140*/  BSYNC.RECONVERGENT B0 ;  /* 0x0000000000007941 */ /* 0x000fea0003800200 */
.L_x_131:
[----:B------:R-:W-:Y:S01]  /*1150*/  UIADD3 UR5, UPT, UPT, UR5, 0x4, URZ ;  /* 0x0000000405057890 */ /* 0x000fe2000fffe0ff */
[----:B------:R-:W-:-:S04]  /*1160*/  IMAD.WIDE.U32 R6, R12, 0x10, R6 ;  /* 0x000000100c067825 */ /* 0x000fc800078e0006 */
[----:B------:R-:W-:Y:S01]  /*1170*/  FFMA R14, R3, -R19, R14 ;  /* 0x80000013030e7223 */ /* 0x000fe2000000000e */
[C---:B------:R-:W-:Y:S01]  /*1180*/  LEA R17, R12.reuse, R17, 0x2 ;  /* 0x000000110c117211 */ /* 0x040fe200078e10ff */
[----:B------:R-:W-:Y:S01]  /*1190*/  UISETP.NE.AND UP0, UPT, UR5, URZ, UPT ;  /* 0x000000ff0500728c */ /* 0x000fe2000bf05270 */
[C---:B------:R-:W-:Y:S02]  /*11a0*/  LEA R15, R12.reuse, R15, 0x2 ;  /* 0x0000000f0c0f7211 */ /* 0x040fe400078e10ff */
[----:B------:R-:W-:-:S06]  /*11b0*/  LEA R13, R12, R13, 0x2 ;  /* 0x0000000d0c0d7211 */ /* 0x000fcc00078e10ff */
[----:B------:R-:W-:Y:S05]  /*11c0*/  BRA.U UP0, `(.L_x_133) ;  /* 0xfffffff100347547 */ /* 0x000fea000b83ffff */
.L_x_112:
[----:B------:R-:W-:-:S09]  /*11d0*/  UISETP.NE.AND UP0, UPT, UR6, URZ, UPT ;  /* 0x000000ff0600728c */ /* 0x000fd2000bf05270 */
[----:B------:R-:W-:Y:S05]  /*11e0*/  BRA.U !UP0, `(.L_x_111) ;  /* 0x0000000908fc7547 */ /* 0x000fea000b800000 */
[----:B------:R-:W-:-:S09]  /*11f0*/  UISETP.NE.AND UP0, UPT, UR6, 0x1, UPT ;  /* 0x000000010600788c */ /* 0x000fd2000bf05270 */
[----:B------:R-:W-:Y:S05]  /*1200*/  BRA.U !UP0, `(.L_x_134) ;  /* 0x0000000508ec7547 */ /* 0x000fea000b800000 */
[----:B------:R-:W-:-:S06]  /*1210*/  UIADD3 UR4, UPT, UPT, UR4, 0x2, URZ ;  /* 0x0000000204047890 */ /* 0x000fcc000fffe0ff */
[----:B------:R-:W-:-:S04]  /*1220*/  IMAD R7, R12, UR4, R9 ;  /* 0x000000040c077c24 */ /* 0x000fc8000f8e0209 */
[----:B------:R-:W-:-:S06]  /*1230*/  IMAD.WIDE.U32 R16, R7, 0x4, R4 ;  /* 0x0000000407107825 */ /* 0x000fcc00078e0004 */
        /* <DEDUP_REMOVED lines=20> */
[----:B------:R-:W-:-:S07]  /*1380*/  MOV R3, R19 ;  /* 0x0000001300037202 */ /* 0x000fce0000000f00 */
.L_x_137:
[----:B------:R-:W-:Y:S05]  /*1390*/  BSYNC.RECONVERGENT B3 ;  /* 0x0000000000037941 */ /* 0x000fea0003800200 */
.L_x_136:
[----:B------:R-:W-:Y:S05]  /*13a0*/  BSYNC.RECONVERGENT B2 ;  /* 0x0000000000027941 */ /* 0x000fea0003800200 */
.L_x_135:
[----:B------:R-:W-:-:S04]  /*13b0*/  IMAD.IADD R17, R7, 0x1, R12 ;  /* 0x0000000107117824 */ /* 0x000fc800078e020c */
        /* <DEDUP_REMOVED lines=12> */
[----:B------:R-:W-:Y:S01]  /*1480*/  FSETP.GEU.AND P1, PT, R3, 1.175494350822287508e-38, PT ;  /* 0x008000000300780b */ /* 0x000fe20003f2e000 */
[----:B------:R-:W-:-:S03]  /*1490*/  IMAD.MOV.U32 R16, RZ, RZ, 0x3e055027 ;  /* 0x3e055027ff107424 */ /* 0x000fc600078e00ff */
[----:B------:R-:W-:-:S04]  /*14a0*/  FSEL R2, R2, R3, !P1 ;  /* 0x0000000302027208 */ /* 0x000fc80004800000 */
[C---:B------:R-:W-:Y:S02]  /*14b0*/  IADD3 R6, PT, PT, R2.reuse, -0x3f2aaaab, RZ ;  /* 0xc0d5555502067810 */ /* 0x040fe40007ffe0ff */
[----:B------:R-:W-:Y:S02]  /*14c0*/  FSETP.NEU.AND P2, PT, R2, RZ, PT ;  /* 0x000000ff0200720b */ /* 0x000fe40003f4d000 */
        /* <DEDUP_REMOVED lines=16> */
[----:B------:R-:W-:Y:S01]  /*15d0*/  MOV R7, 0x7f800000 ;  /* 0x7f80000000077802 */ /* 0x000fe20000000f00 */
[----:B------:R-:W-:-:S04]  /*15e0*/  FFMA R13, R13, R16, R13 ;  /* 0x000000100d0d7223 */ /* 0x000fc8000000000d */
[----:B------:R-:W-:-:S04]  /*15f0*/  FFMA R13, R6, 0.69314718246459960938, R13 ;  /* 0x3f317218060d7823 */ /* 0x000fc8000000000d */
[----:B------:R-:W-:-:S05]  /*1600*/  @P1 FFMA R13, R2, R7, +INF ;  /* 0x7f800000020d1423 */ /* 0x000fca0000000007 */
[----:B------:R-:W-:-:S07]  /*1610*/  FSEL R13, R13, -INF , P2 ;  /* 0xff8000000d0d7808 */ /* 0x000fce0001000000 */
.L_x_139:
[----:B------:R-:W-:Y:S05]  /*1620*/  BSYNC.RECONVERGENT B0 ;  /* 0x0000000000007941 */ /* 0x000fea0003800200 */
.L_x_138:
        /* <DEDUP_REMOVED lines=19> */
.L_x_142:
[----:B------:R-:W-:Y:S05]  /*1760*/  BSYNC.RECONVERGENT B3 ;  /* 0x0000000000037941 */ /* 0x000fea0003800200 */
.L_x_141:
[----:B------:R-:W-:Y:S05]  /*1770*/  BSYNC.RECONVERGENT B2 ;  /* 0x0000000000027941 */ /* 0x000fea0003800200 */
.L_x_140:
[----:B------:R-:W0:Y:S01]  /*1780*/  F2F.F64.F32 R2, |R7| ;  /* 0x4000000700027310 */ /* 0x000e220000201800 */
[----:B------:R-:W-:Y:S01]  /*1790*/  UMOV UR10, 0x88e368f1 ;  /* 0x88e368f1000a7882 */ /* 0x000fe20000000000 */
[----:B------:R-:W-:Y:S01]  /*17a0*/  UMOV UR11, 0x3ee4f8b5 ;  /* 0x3ee4f8b5000b7882 */ /* 0x000fe20000000000 */
[----:B------:R-:W-:Y:S01]  /*17b0*/  BSSY.RECONVERGENT B0, `(.L_x_143) ;  /* 0x000001f000007945 */ /* 0x000fe20003800200 */
[----:B0-----:R-:W-:Y:S01]  /*17c0*/  DSETP.GT.AND P0, PT, R2, UR10, PT ;  /* 0x0000000a02007e2a */ /* 0x001fe2000bf04000 */
[----:B------:R-:W-:-:S13]  /*17d0*/  MOV R3, RZ ;  /* 0x000000ff00037202 */ /* 0x000fda0000000f00 */
[----:B------:R-:W-:Y:S05]  /*17e0*/  @!P0 BRA `(.L_x_144) ;  /* 0x00000000006c8947 */ /* 0x000fea0003800000 */
[C---:B------:R-:W-:Y:S01]  /*17f0*/  FMUL R0, R7.reuse, 8388608 ;  /* 0x4b00000007007820 */ /* 0x040fe20000400000 */
[----:B------:R-:W-:Y:S02]  /*1800*/  FSETP.GEU.AND P0, PT, R7, 1.175494350822287508e-38, PT ;  /* 0x008000000700780b */ /* 0x000fe40003f0e000 */
[----:B------:R-:W-:Y:S02]  /*1810*/  MOV R13, 0x3e055027 ;  /* 0x3e055027000d7802 */ /* 0x000fe40000000f00 */
[----:B------:R-:W-:-:S04]  /*1820*/  FSEL R0, R0, R7, !P0 ;  /* 0x0000000700007208 */ /* 0x000fc80004000000 */
[C---:B------:R-:W-:Y:S02]  /*1830*/  IADD3 R2, PT, PT, R0.reuse, -0x3f2aaaab, RZ ;  /* 0xc0d5555500027810 */ /* 0x040fe40007ffe0ff */
[----:B------:R-:W-:Y:S02]  /*1840*/  FSETP.NEU.AND P1, PT, R0, RZ, PT ;  /* 0x000000ff0000720b */ /* 0x000fe40003f2d000 */
[----:B------:R-:W-:-:S05]  /*1850*/  LOP3.LUT R3, R2, 0xff800000, RZ, 0xc0, !PT ;  /* 0xff80000002037812 */ /* 0x000fca00078ec0ff */
[----:B------:R-:W-:Y:S01]  /*1860*/  IMAD.IADD R2, R0, 0x1, -R3 ;  /* 0x0000000100027824 */ /* 0x000fe200078e0a03 */
[----:B------:R-:W-:-:S03]  /*1870*/  I2FP.F32.S32 R3, R3 ;  /* 0x0000000300037245 */ /* 0x000fc60000201400 */
[----:B------:R-:W-:Y:S01]  /*1880*/  FADD R6, R2, -1 ;  /* 0xbf80000002067421 */ /* 0x000fe20000000000 */
[----:B------:R-:W-:Y:S02]  /*1890*/  FSEL R2, RZ, -23, P0 ;  /* 0xc1b80000ff027808 */ /* 0x000fe40000000000 */
[----:B------:R-:W-:Y:S01]  /*18a0*/  ISETP.GT.U32.AND P0, PT, R0, 0x7f7fffff, PT ;  /* 0x7f7fffff0000780c */ /* 0x000fe20003f04070 */
[C---:B------:R-:W-:Y:S02]  /*18b0*/  FFMA R13, R6.reuse, -R13, 0.14084610342979431152 ;  /* 0x3e1039f6060d7423 */ /* 0x040fe4000000080d */
[----:B------:R-:W-:Y:S01]  /*18c0*/  FFMA R2, R3, 1.1920928955078125e-07, R2 ;  /* 0x3400000003027823 */ /* 0x000fe20000000002 */
[----:B------:R-:W-:Y:S01]  /*18d0*/  MOV R3, 0x7f800000 ;  /* 0x7f80000000037802 */ /* 0x000fe20000000f00 */
        /* <DEDUP_REMOVED lines=12> */
.L_x_144:
[----:B------:R-:W-:Y:S05]  /*19a0*/  BSYNC.RECONVERGENT B0 ;  /* 0x0000000000007941 */ /* 0x000fea0003800200 */
.L_x_143:
[----:B------:R-:W-:-:S07]  /*19b0*/  FFMA R14, R3, -R7, R14 ;  /* 0x80000007030e7223 */ /* 0x000fce000000000e */
.L_x_134:
[----:B------:R-:W0:Y:S02]  /*19c0*/  LDCU UR5, c[0x0][0x390] ;  /* 0x00007200ff0577ac */ /* 0x000e240008000800 */
[----:B0-----:R-:W-:-:S04]  /*19d0*/  ULOP3.LUT UR5, UR5, 0x1, URZ, 0xc0, !UPT ;  /* 0x0000000105057892 */ /* 0x001fc8000f8ec0ff */
[----:B------:R-:W-:-:S09]  /*19e0*/  UISETP.NE.U32.AND UP0, UPT, UR5, 0x1, UPT ;  /* 0x000000010500788c */ /* 0x000fd2000bf05070 */
[----:B------:R-:W-:Y:S05]  /*19f0*/  BRA.U UP0, `(.L_x_111) ;  /* 0x0000000100f87547 */ /* 0x000fea000b800000 */
[----:B------:R-:W-:-:S06]  /*1a00*/  UIADD3 UR5, UPT, UPT, UR4, 0x2, URZ ;  /* 0x0000000204057890 */ /* 0x000fcc000fffe0ff */
[----:B------:R-:W-:-:S04]  /*1a10*/  IMAD R3, R12, UR5, R9 ;  /* 0x000000050c037c24 */ /* 0x000fc8000f8e0209 */
[----:B------:R-:W-:-:S06]  /*1a20*/  IMAD.WIDE.U32 R4, R3, 0x4, R4 ;  /* 0x0000000403047825 */ /* 0x000fcc00078e0004 */
[----:B------:R-:W2:Y:S01]  /*1a30*/  LDG.E R4, desc[UR8][R4.64] ;  /* 0x0000000804047981 */ /* 0x000ea2000c1e1900 */
[----:B------:R-:W-:Y:S01]  /*1a40*/  ISETP.NE.AND P0, PT, R10, RZ, PT ;  /* 0x000000ff0a00720c */ /* 0x000fe20003f05270 */
[----:B------:R-:W-:Y:S01]  /*1a50*/  BSSY.RECONVERGENT B2, `(.L_x_145) ;  /* 0x0000014000027945 */ /* 0x000fe20003800200 */
[----:B------:R-:W-:Y:S02]  /*1a60*/  HFMA2 R3, -RZ, RZ, 0, 0 ;  /* 0x00000000ff037431 */ /* 0x000fe400000001ff */
        /* <DEDUP_REMOVED lines=16> */
[----:B------:R-:W-:-:S07]  /*1b70*/  MOV R3, R19 ;  /* 0x0000001300037202 */ /* 0x000fce0000000f00 */
.L_x_147:
[----:B------:R-:W-:Y:S05]  /*1b80*/  BSYNC.RECONVERGENT B3 ;  /* 0x0000000000037941 */ /* 0x000fea0003800200 */
.L_x_146:
[----:B------:R-:W-:Y:S05]  /*1b90*/  BSYNC.RECONVERGENT B2 ;  /* 0x0000000000027941 */ /* 0x000fea0003800200 */
.L_x_145:
        /* <DEDUP_REMOVED lines=34> */
.L_x_149:
[----:B------:R-:W-:Y:S05]  /*1dc0*/  BSYNC.RECONVERGENT B0 ;  /* 0x0000000000007941 */ /* 0x000fea0003800200 */
.L_x_148:
[----:B------:R-:W-:-:S07]  /*1dd0*/  FFMA R14, R5, -R3, R14 ;  /* 0x80000003050e7223 */ /* 0x000fce000000000e */
.L_x_111:
[----:B------:R-:W0:Y:S01]  /*1de0*/  LDC.64 R2, c[0x0][0x388] ;  /* 0x0000e200ff027b82 */ /* 0x000e220000000a00 */
[----:B------:R-:W-:Y:S01]  /*1df0*/  FADD R13, -R14, -RZ ;  /* 0x800000ff0e0d7221 */ /* 0x000fe20000000100 */
[----:B------:R-:W-:Y:S01]  /*1e00*/  LOP3.LUT R10, R9, 0x1, RZ, 0xc0, !PT ;  /* 0x00000001090a7812 */ /* 0x000fe200078ec0ff */
[----:B------:R-:W-:Y:S01]  /*1e10*/  IMAD.MOV.U32 R0, RZ, RZ, RZ ;  /* 0x000000ffff007224 */ /* 0x000fe200078e00ff */
[----:B------:R-:W-:Y:S02]  /*1e20*/  MOV R11, RZ ;  /* 0x000000ff000b7202 */ /* 0x000fe40000000f00 */
[----:B------:R-:W-:Y:S01]  /*1e30*/  ISETP.NE.U32.AND P0, PT, R10, 0x1, PT ;  /* 0x000000010a00780c */ /* 0x000fe20003f05070 */
[----:B0-----:R-:W-:-:S04]  /*1e40*/  IMAD.WIDE.U32 R2, R8, 0x4, R2 ;  /* 0x0000000408027825 */ /* 0x001fc800078e0002 */
[----:B------:R-:W-:-:S05]  /*1e50*/  IMAD.WIDE.U32 R4, R9, 0x4, R2 ;  /* 0x0000000409047825 */ /* 0x000fca00078e0002 */
[----:B------:R0:W-:Y:S01]  /*1e60*/  STG.E desc[UR8][R4.64], R13 ;  /* 0x0000000d04007986 */ /* 0x0001e2000c101908 */
[----:B------:R-:W-:Y:S01]  /*1e70*/  BAR.SYNC.DEFER_BLOCKING 0x0 ;  /* 0x0000000000007b1d */ /* 0x000fe20000010000 */
[----:B------:R-:W-:-:S05]  /*1e80*/  ISETP.NE.AND P1, PT, R10, RZ, PT ;  /* 0x000000ff0a00720c */ /* 0x000fca0003f25270 */
[----:B------:R0:W5:Y:S04]  /*1e90*/  @P0 LDG.E R0, desc[UR8][R4.64] ;  /* 0x0000000804000981 */ /* 0x000168000c1e1900 */
[----:B------:R0:W5:Y:S01]  /*1ea0*/  @P0 LDG.E R11, desc[UR8][R4.64+0x4] ;  /* 0x00000408040b0981 */ /* 0x000162000c1e1900 */
[----:B------:R-:W-:Y:S02]  /*1eb0*/  CS2R R6, SRZ ;  /* 0x0000000000067805 */ /* 0x000fe4000001ff00 */
[----:B------:R-:W-:Y:S02]  /*1ec0*/  @P0 SHF.R.U32.HI R6, RZ, 0x1, R9 ;  /* 0x00000001ff060819 */ /* 0x000fe40000011609 */
[----:B------:R-:W-:Y:S01]  /*1ed0*/  @P0 MOV R7, RZ ;  /* 0x000000ff00070202 */ /* 0x000fe20000000f00 */
[----:B------:R-:W-:Y:S06]  /*1ee0*/  BAR.SYNC.DEFER_BLOCKING 0x0 ;  /* 0x0000000000007b1d */ /* 0x000fec0000010000 */
[----:B------:R-:W-:Y:S05]  /*1ef0*/  @P1 EXIT ;  /* 0x000000000000194d */ /* 0x000fea0003800000 */
[----:B------:R-:W-:Y:S01]  /*1f00*/  LEA R2, P0, R6, R2, 0x2 ;  /* 0x0000000206027211 */ /* 0x000fe200078010ff */
[----:B-----5:R-:W-:-:S03]  /*1f10*/  FADD R11, R11, R0 ;  /* 0x000000000b0b7221 */ /* 0x020fc60000000000 */
[----:B------:R-:W-:-:S05]  /*1f20*/  LEA.HI.X R3, R6, R3, R7, 0x2, P0 ;  /* 0x0000000306037211 */ /* 0x000fca00000f1407 */
[----:B------:R-:W-:Y:S01]  /*1f30*/  STG.E desc[UR8][R2.64], R11 ;  /* 0x0000000b02007986 */ /* 0x000fe2000c101908 */
[----:B------:R-:W-:Y:S05]  /*1f40*/  EXIT ;  /* 0x000000000000794d */ /* 0x000fea0003800000 */
        .weak           $__internal_3_$__cuda_sm3x_div_rn_noftz_f32_slowpath
        .type           $__internal_3_$__cuda_sm3x_div_rn_noftz_f32_slowpath,@function
        .size           $__internal_3_$__cuda_sm3x_div_rn_noftz_f32_slowpath,(.L_x_169 - $__internal_3_$__cuda_sm3x_div_rn_noftz_f32_slowpath)
$__internal_3_$__cuda_sm3x_div_rn_noftz_f32_slowpath:
[----:B------:R-:W-:Y:S01]  /*1f50*/  SHF.R.U32.HI R16, RZ, 0x17, R3 ;  /* 0x00000017ff107819 */ /* 0x000fe20000011603 */
[----:B------:R-:W-:Y:S01]  /*1f60*/  BSSY.RECONVERGENT B0, `(.L_x_150) ;  /* 0x0000062000007945 */ /* 0x000fe20003800200 */
[----:B------:R-:W-:Y:S02]  /*1f70*/  SHF.R.U32.HI R19, RZ, 0x17, R0 ;  /* 0x00000017ff137819 */ /* 0x000fe40000011600 */
[----:B------:R-:W-:Y:S02]  /*1f80*/  LOP3.LUT R16, R16, 0xff, RZ, 0xc0, !PT ;  /* 0x000000ff10107812 */ /* 0x000fe400078ec0ff */
[----:B------:R-:W-:Y:S02]  /*1f90*/  LOP3.LUT R19, R19, 0xff, RZ, 0xc0, !PT ;  /* 0x000000ff13137812 */ /* 0x000fe400078ec0ff */
[----:B------:R-:W-:-:S03]  /*1fa0*/  IADD3 R21, PT, PT, R16, -0x1, RZ ;  /* 0xffffffff10157810 */ /* 0x000fc60007ffe0ff */
[----:B------:R-:W-:Y:S01]  /*1fb0*/  VIADD R20, R19, 0xffffffff ;  /* 0xffffffff13147836 */ /* 0x000fe20000000000 */
[----:B------:R-:W-:-:S04]  /*1fc0*/  ISETP.GT.U32.AND P0, PT, R21, 0xfd, PT ;  /* 0x000000fd1500780c */ /* 0x000fc80003f04070 */
[----:B------:R-:W-:-:S13]  /*1fd0*/  ISETP.GT.U32.OR P0, PT, R20, 0xfd, P0 ;  /* 0x000000fd1400780c */ /* 0x000fda0000704470 */
[----:B------:R-:W-:Y:S01]  /*1fe0*/  @!P0 MOV R18, RZ ;  /* 0x000000ff00128202 */ /* 0x000fe20000000f00 */
[----:B------:R-:W-:Y:S06]  /*1ff0*/  @!P0 BRA `(.L_x_151) ;  /* 0x00000000005c8947 */ /* 0x000fec0003800000 */
[----:B------:R-:W-:Y:S02]  /*2000*/  FSETP.GTU.FTZ.AND P0, PT, |R0|, +INF , PT ;  /* 0x7f8000000000780b */ /* 0x000fe40003f1c200 */
[----:B------:R-:W-:-:S04]  /*2010*/  FSETP.GTU.FTZ.AND P1, PT, |R3|, +INF , PT ;  /* 0x7f8000000300780b */ /* 0x000fc80003f3c200 */
[----:B------:R-:W-:-:S13]  /*2020*/  PLOP3.LUT P0, PT, P0, P1, PT, 0xf8, 0x8f ;  /* 0x00000000008f781c */ /* 0x000fda0000703f70 */
[----:B------:R-:W-:Y:S05]  /*2030*/  @P0 BRA `(.L_x_152) ;  /* 0x00000004004c0947 */ /* 0x000fea0003800000 */
[----:B------:R-:W-:-:S13]  /*2040*/  LOP3.LUT P0, RZ, R3, 0x7fffffff, R0, 0xc8, !PT ;  /* 0x7fffffff03ff7812 */ /* 0x000fda000780c800 */
[----:B------:R-:W-:Y:S05]  /*2050*/  @!P0 BRA `(.L_x_153) ;  /* 0x00000004003c8947 */ /* 0x000fea0003800000 */
[C---:B------:R-:W-:Y:S02]  /*2060*/  FSETP.NEU.FTZ.AND P2, PT, |R0|.reuse, +INF , PT ;  /* 0x7f8000000000780b */ /* 0x040fe40003f5d200 */
[----:B------:R-:W-:Y:S02]  /*2070*/  FSETP.NEU.FTZ.AND P1, PT, |R3|, +INF , PT ;  /* 0x7f8000000300780b */ /* 0x000fe40003f3d200 */
[----:B------:R-:W-:-:S11]  /*2080*/  FSETP.NEU.FTZ.AND P0, PT, |R0|, +INF , PT ;  /* 0x7f8000000000780b */ /* 0x000fd60003f1d200 */
[----:B------:R-:W-:Y:S05]  /*2090*/  @!P1 BRA !P2, `(.L_x_153) ;  /* 0x00000004002c9947 */ /* 0x000fea0005000000 */
[----:B------:R-:W-:-:S04]  /*20a0*/  LOP3.LUT P2, RZ, R0, 0x7fffffff, RZ, 0xc0, !PT ;  /* 0x7fffffff00ff7812 */ /* 0x000fc8000784c0ff */
[----:B------:R-:W-:-:S13]  /*20b0*/  PLOP3.LUT P1, PT, P1, P2, PT, 0x2f, 0xf2 ;  /* 0x0000000000f2781c */ /* 0x000fda0000f24577 */
[----:B------:R-:W-:Y:S05]  /*20c0*/  @P1 BRA `(.L_x_154) ;  /* 0x0000000400181947 */ /* 0x000fea0003800000 */
[----:B------:R-:W-:-:S04]  /*20d0*/  LOP3.LUT P1, RZ, R3, 0x7fffffff, RZ, 0xc0, !PT ;  /* 0x7fffffff03ff7812 */ /* 0x000fc8000782c0ff */
[----:B------:R-:W-:-:S13]  /*20e0*/  PLOP3.LUT P0, PT, P0, P1, PT, 0x2f, 0xf2 ;  /* 0x0000000000f2781c */ /* 0x000fda0000702577 */
[----:B------:R-:W-:Y:S05]  /*20f0*/  @P0 BRA `(.L_x_155) ;  /* 0x0000000400000947 */ /* 0x000fea0003800000 */
[----:B------:R-:W-:Y:S02]  /*2100*/  ISETP.GE.AND P0, PT, R20, RZ, PT ;  /* 0x000000ff1400720c */ /* 0x000fe40003f06270 */
[----:B------:R-:W-:-:S11]  /*2110*/  ISETP.GE.AND P1, PT, R21, RZ, PT ;  /* 0x000000ff1500720c */ /* 0x000fd60003f26270 */
[----:B------:R-:W-:Y:S01]  /*2120*/  @P0 MOV R18, RZ ;  /* 0x000000ff00120202 */ /* 0x000fe20000000f00 */
[----:B------:R-:W-:Y:S01]  /*2130*/  @!P0 FFMA R0, R0, 1.84467440737095516160e+19, RZ ;  /* 0x5f80000000008823 */ /* 0x000fe200000000ff */
[----:B------:R-:W-:Y:S01]  /*2140*/  @!P0 MOV R18, 0xffffffc0 ;  /* 0xffffffc000128802 */ /* 0x000fe20000000f00 */
[----:B------:R-:W-:-:S04]  /*2150*/  @!P1 FFMA R3, R3, 1.84467440737095516160e+19, RZ ;  /* 0x5f80000003039823 */ /* 0x000fc800000000ff */
[----:B------:R-:W-:-:S07]  /*2160*/  @!P1 VIADD R18, R18, 0x40 ;  /* 0x0000004012129836 */ /* 0x000fce0000000000 */
.L_x_151:
[----:B------:R-:W-:Y:S01]  /*2170*/  LEA R20, R16, 0xc0800000, 0x17 ;  /* 0xc080000010147811 */ /* 0x000fe200078eb8ff */
[----:B------:R-:W-:Y:S01]  /*2180*/  BSSY.RECONVERGENT B1, `(.L_x_156) ;  /* 0x0000036000017945 */ /* 0x000fe20003800200 */
[----:B------:R-:W-:Y:S02]  /*2190*/  IADD3 R19, PT, PT, R19, -0x7f, RZ ;  /* 0xffffff8113137810 */ /* 0x000fe40007ffe0ff */
[----:B------:R-:W-:-:S03]  /*21a0*/  IADD3 R22, PT, PT, -R20, R3, RZ ;  /* 0x0000000314167210 */ /* 0x000fc60007ffe1ff */
[C---:B------:R-:W-:Y:S01]  /*21b0*/  IMAD R0, R19.reuse, -0x800000, R0 ;  /* 0xff80000013007824 */ /* 0x040fe200078e0200 */
[----:B------:R-:W0:Y:S01]  /*21c0*/  MUFU.RCP R20, R22 ;  /* 0x0000001600147308 */ /* 0x000e220000001000 */
[----:B------:R-:W-:Y:S01]  /*21d0*/  FADD.FTZ R21, -R22, -RZ ;  /* 0x800000ff16157221 */ /* 0x000fe20000010100 */
[----:B------:R-:W-:-:S04]  /*21e0*/  IADD3 R19, PT, PT, R19, 0x7f, -R16 ;  /* 0x0000007f13137810 */ /* 0x000fc80007ffe810 */
[----:B------:R-:W-:Y:S01]  /*21f0*/  IADD3 R19, PT, PT, R19, R18, RZ ;  /* 0x0000001213137210 */ /* 0x000fe20007ffe0ff */
[----:B0-----:R-:W-:-:S04]  /*2200*/  FFMA R3, R20, R21, 1 ;  /* 0x3f80000014037423 */ /* 0x001fc80000000015 */
[----:B------:R-:W-:-:S04]  /*2210*/  FFMA R3, R20, R3, R20 ;  /* 0x0000000314037223 */ /* 0x000fc80000000014 */
[----:B------:R-:W-:-:S04]  /*2220*/  FFMA R20, R0, R3, RZ ;  /* 0x0000000300147223 */ /* 0x000fc800000000ff */
[----:B------:R-:W-:-:S04]  /*2230*/  FFMA R23, R21, R20, R0 ;  /* 0x0000001415177223 */ /* 0x000fc80000000000 */
[----:B------:R-:W-:-:S04]  /*2240*/  FFMA R20, R3, R23, R20 ;  /* 0x0000001703147223 */ /* 0x000fc80000000014 */
[----:B------:R-:W-:-:S04]  /*2250*/  FFMA R21, R21, R20, R0 ;  /* 0x0000001415157223 */ /* 0x000fc80000000000 */
[----:B------:R-:W-:-:S05]  /*2260*/  FFMA R0, R3, R21, R20 ;  /* 0x0000001503007223 */ /* 0x000fca0000000014 */
[----:B------:R-:W-:-:S04]  /*2270*/  SHF.R.U32.HI R16, RZ, 0x17, R0 ;  /* 0x00000017ff107819 */ /* 0x000fc80000011600 */
[----:B------:R-:W-:-:S05]  /*2280*/  LOP3.LUT R16, R16, 0xff, RZ, 0xc0, !PT ;  /* 0x000000ff10107812 */ /* 0x000fca00078ec0ff */
[----:B------:R-:W-:-:S05]  /*2290*/  IMAD.IADD R16, R16, 0x1, R19 ;  /* 0x0000000110107824 */ /* 0x000fca00078e0213 */
[----:B------:R-:W-:-:S04]  /*22a0*/  IADD3 R18, PT, PT, R16, -0x1, RZ ;  /* 0xffffffff10127810 */ /* 0x000fc80007ffe0ff */
[----:B------:R-:W-:-:S13]  /*22b0*/  ISETP.GE.U32.AND P0, PT, R18, 0xfe, PT ;  /* 0x000000fe1200780c */ /* 0x000fda0003f06070 */
[----:B------:R-:W-:Y:S05]  /*22c0*/  @!P0 BRA `(.L_x_157) ;  /* 0x0000000000808947 */ /* 0x000fea0003800000 */
[----:B------:R-:W-:-:S13]  /*22d0*/  ISETP.GT.AND P0, PT, R16, 0xfe, PT ;  /* 0x000000fe1000780c */ /* 0x000fda0003f04270 */
[----:B------:R-:W-:Y:S05]  /*22e0*/  @P0 BRA `(.L_x_158) ;  /* 0x00000000006c0947 */ /* 0x000fea0003800000 */
[----:B------:R-:W-:-:S13]  /*22f0*/  ISETP.GE.AND P0, PT, R16, 0x1, PT ;  /* 0x000000011000780c */ /* 0x000fda0003f06270 */
[----:B------:R-:W-:Y:S05]  /*2300*/  @P0 BRA `(.L_x_159) ;  /* 0x0000000000740947 */ /* 0x000fea0003800000 */
[----:B------:R-:W-:Y:S02]  /*2310*/  ISETP.GE.AND P0, PT, R16, -0x18, PT ;  /* 0xffffffe81000780c */ /* 0x000fe40003f06270 */
[----:B------:R-:W-:-:S11]  /*2320*/  LOP3.LUT R0, R0, 0x80000000, RZ, 0xc0, !PT ;  /* 0x8000000000007812 */ /* 0x000fd600078ec0ff */
[----:B------:R-:W-:Y:S05]  /*2330*/  @!P0 BRA `(.L_x_159) ;  /* 0x0000000000688947 */ /* 0x000fea0003800000 */
[CCC-:B------:R-:W-:Y:S01]  /*2340*/  FFMA.RZ R18, R3.reuse, R21.reuse, R20.reuse ;  /* 0x0000001503127223 */ /* 0x1c0fe2000000c014 */
[C---:B------:R-:W-:Y:S02]  /*2350*/  ISETP.NE.AND P2, PT, R16.reuse, RZ, PT ;  /* 0x000000ff1000720c */ /* 0x040fe40003f45270 */
[----:B------:R-:W-:Y:S02]  /*2360*/  ISETP.NE.AND P1, PT, R16, RZ, PT ;  /* 0x000000ff1000720c */ /* 0x000fe40003f25270 */
[----:B------:R-:W-:Y:S01]  /*2370*/  LOP3.LUT R19, R18, 0x7fffff, RZ, 0xc0, !PT ;  /* 0x007fffff12137812 */ /* 0x000fe200078ec0ff */
[CCC-:B------:R-:W-:Y:S01]  /*2380*/  FFMA.RP R18, R3.reuse, R21.reuse, R20.reuse ;  /* 0x0000001503127223 */ /* 0x1c0fe20000008014 */
[----:B------:R-:W-:Y:S01]  /*2390*/  FFMA.RM R3, R3, R21, R20 ;  /* 0x0000001503037223 */ /* 0x000fe20000004014 */
[----:B------:R-:W-:Y:S02]  /*23a0*/  IADD3 R20, PT, PT, R16, 0x20, RZ ;  /* 0x0000002010147810 */ /* 0x000fe40007ffe0ff */
[----:B------:R-:W-:-:S02]  /*23b0*/  LOP3.LUT R19, R19, 0x800000, RZ, 0xfc, !PT ;  /* 0x0080000013137812 */ /* 0x000fc400078efcff */
[----:B------:R-:W-:Y:S02]  /*23c0*/  IADD3 R16, PT, PT, -R16, RZ, RZ ;  /* 0x000000ff10107210 */ /* 0x000fe40007ffe1ff */
[----:B------:R-:W-:Y:S02]  /*23d0*/  SHF.L.U32 R20, R19, R20, RZ ;  /* 0x0000001413147219 */ /* 0x000fe400000006ff */
[----:B------:R-:W-:Y:S02]  /*23e0*/  FSETP.NEU.FTZ.AND P0, PT, R18, R3, PT ;  /* 0x000000031200720b */ /* 0x000fe40003f1d000 */
[----:B------:R-:W-:Y:S02]  /*23f0*/  SEL R16, R16, RZ, P2 ;  /* 0x000000ff10107207 */ /* 0x000fe40001000000 */
[----:B------:R-:W-:Y:S02]  /*2400*/  ISETP.NE.AND P1, PT, R20, RZ, P1 ;  /* 0x000000ff1400720c */ /* 0x000fe40000f25270 */
[----:B------:R-:W-:-:S02]  /*2410*/  SHF.R.U32.HI R16, RZ, R16, R19 ;  /* 0x00000010ff107219 */ /* 0x000fc40000011613 */
[----:B------:R-:W-:Y:S02]  /*2420*/  PLOP3.LUT P0, PT, P0, P1, PT, 0xf8, 0x8f ;  /* 0x00000000008f781c */ /* 0x000fe40000703f70 */
[----:B------:R-:W-:Y:S02]  /*2430*/  SHF.R.U32.HI R18, RZ, 0x1, R16 ;  /* 0x00000001ff127819 */ /* 0x000fe40000011610 */
[----:B------:R-:W-:-:S04]  /*2440*/  SEL R3, RZ, 0x1, !P0 ;  /* 0x00000001ff037807 */ /* 0x000fc80004000000 */
[----:B------:R-:W-:-:S04]  /*2450*/  LOP3.LUT R3, R3, 0x1, R18, 0xf8, !PT ;  /* 0x0000000103037812 */ /* 0x000fc800078ef812 */
[----:B------:R-:W-:-:S05]  /*2460*/  LOP3.LUT R3, R3, R16, RZ, 0xc0, !PT ;  /* 0x0000001003037212 */ /* 0x000fca00078ec0ff */
[----:B------:R-:W-:-:S05]  /*2470*/  IMAD.IADD R3, R18, 0x1, R3 ;  /* 0x0000000112037824 */ /* 0x000fca00078e0203 */
[----:B------:R-:W-:Y:S01]  /*2480*/  LOP3.LUT R0, R3, R0, RZ, 0xfc, !PT ;  /* 0x0000000003007212 */ /* 0x000fe200078efcff */
[----:B------:R-:W-:Y:S06]  /*2490*/  BRA `(.L_x_159) ;  /* 0x0000000000107947 */ /* 0x000fec0003800000 */
.L_x_158:
[----:B------:R-:W-:-:S04]  /*24a0*/  LOP3.LUT R0, R0, 0x80000000, RZ, 0xc0, !PT ;  /* 0x8000000000007812 */ /* 0x000fc800078ec0ff */
[----:B------:R-:W-:Y:S01]  /*24b0*/  LOP3.LUT R0, R0, 0x7f800000, RZ, 0xfc, !PT ;  /* 0x7f80000000007812 */ /* 0x000fe200078efcff */
[----:B------:R-:W-:Y:S06]  /*24c0*/  BRA `(.L_x_159) ;  /* 0x0000000000047947 */ /* 0x000fec0003800000 */
.L_x_157:
[----:B------:R-:W-:-:S07]  /*24d0*/  LEA R0, R19, R0, 0x17 ;  /* 0x0000000013007211 */ /* 0x000fce00078eb8ff */
.L_x_159:
[----:B------:R-:W-:Y:S05]  /*24e0*/  BSYNC.RECONVERGENT B1 ;  /* 0x0000000000017941 */ /* 0x000fea0003800200 */
.L_x_156:
[----:B------:R-:W-:Y:S05]  /*24f0*/  BRA `(.L_x_160) ;  /* 0x0000000000207947 */ /* 0x000fea0003800000 */
.L_x_155:
[----:B------:R-:W-:-:S04]  /*2500*/  LOP3.LUT R0, R3, 0x80000000, R0, 0x48, !PT ;  /* 0x8000000003007812 */ /* 0x000fc800078e4800 */
[----:B------:R-:W-:Y:S01]  /*2510*/  LOP3.LUT R0, R0, 0x7f800000, RZ, 0xfc, !PT ;  /* 0x7f80000000007812 */ /* 0x000fe200078efcff */
[----:B------:R-:W-:Y:S06]  /*2520*/  BRA `(.L_x_160) ;  /* 0x0000000000147947 */ /* 0x000fec0003800000 */
.L_x_154:
[----:B------:R-:W-:Y:S01]  /*2530*/  LOP3.LUT R0, R3, 0x80000000, R0, 0x48, !PT ;  /* 0x8000000003007812 */ /* 0x000fe200078e4800 */
[----:B------:R-:W-:Y:S06]  /*2540*/  BRA `(.L_x_160) ;  /* 0x00000000000c7947 */ /* 0x000fec0003800000 */
.L_x_153:
[----:B------:R-:W0:Y:S01]  /*2550*/  MUFU.RSQ R0, -QNAN ;  /* 0xffc0000000007908 */ /* 0x000e220000001400 */
[----:B------:R-:W-:Y:S05]  /*2560*/  BRA `(.L_x_160) ;  /* 0x0000000000047947 */ /* 0x000fea0003800000 */
.L_x_152:
[----:B------:R-:W-:-:S07]  /*2570*/  FADD.FTZ R0, R0, R3 ;  /* 0x0000000300007221 */ /* 0x000fce0000010000 */
.L_x_160:
[----:B------:R-:W-:Y:S05]  /*2580*/  BSYNC.RECONVERGENT B0 ;  /* 0x0000000000007941 */ /* 0x000fea0003800200 */
.L_x_150:
[----:B------:R-:W-:Y:S01]  /*2590*/  HFMA2 R3, -RZ, RZ, 0, 0 ;  /* 0x00000000ff037431 */ /* 0x000fe200000001ff */
[----:B0-----:R-:W-:-:S03]  /*25a0*/  MOV R19, R0 ;  /* 0x0000000000137202 */ /* 0x001fc60000000f00 */
[----:B------:R-:W-:Y:S05]  /*25b0*/  RET.REL.NODEC R2 `(_Z24compute_information_gainPiPfi) ;  /* 0xffffffd802907950 */ /* 0x000fea0003c3ffff */
.L_x_161:
        /* <DEDUP_REMOVED lines=12> */
.L_x_169:


//--------------------- .text._Z16counter_increasePiS_S_ii --------------------------
	.section	.text._Z16counter_increasePiS_S_ii,"ax",@progbits
	.align	128
        .global         _Z16counter_increasePiS_S_ii
        .type           _Z16counter_increasePiS_S_ii,@function
        .size           _Z16counter_increasePiS_S_ii,(.L_x_173 - _Z16counter_increasePiS_S_ii)
        .other          _Z16counter_increasePiS_S_ii,@"STO_CUDA_ENTRY STV_DEFAULT"
_Z16counter_increasePiS_S_ii:
.text._Z16counter_increasePiS_S_ii:
[----:B------:R-:W-:Y:S01]  /*0000*/  LDC R1, c[0x0][0x37c] ;  /* 0x0000df00ff017b82 */ /* 0x000fe20000000800 */
[----:B------:R-:W0:Y:S07]  /*0010*/  S2R R9, SR_CTAID.X ;  /* 0x0000000000097919 */ /* 0x000e2e0000002500 */
[----:B------:R-:W0:Y:S01]  /*0020*/  S2UR UR4, SR_CTAID.Y ;  /* 0x00000000000479c3 */ /* 0x000e220000002600 */
[----:B------:R-:W1:Y:S07]  /*0030*/  S2R R0, SR_TID.X ;  /* 0x0000000000007919 */ /* 0x000e6e0000002100 */
[----:B------:R-:W0:Y:S01]  /*0040*/  LDC R2, c[0x0][0x374] ;  /* 0x0000dd00ff027b82 */ /* 0x000e220000000800 */
[----:B------:R-:W1:Y:S01]  /*0050*/  LDCU UR5, c[0x0][0x360] ;  /* 0x00006c00ff0577ac */ /* 0x000e620008000800 */
[----:B------:R-:W2:Y:S01]  /*0060*/  LDCU UR6, c[0x0][0x370] ;  /* 0x00006e00ff0677ac */ /* 0x000ea20008000800 */
[----:B0-----:R-:W-:-:S02]  /*0070*/  IMAD R9, R9, R2, UR4 ;  /* 0x0000000409097e24 */ /* 0x001fc4000f8e0202 */
[----:B--2---:R-:W-:Y:S02]  /*0080*/  IMAD R3, R2, UR6, RZ ;  /* 0x0000000602037c24 */ /* 0x004fe4000f8e02ff */
[----:B-1----:R-:W-:Y:S02]  /*0090*/  IMAD R2, R9, UR5, R0 ;  /* 0x0000000509027c24 */ /* 0x002fe4000f8e0200 */
[----:B------:R-:W-:-:S05]  /*00a0*/  IMAD R3, R3, UR5, RZ ;  /* 0x0000000503037c24 */ /* 0x000fca000f8e02ff */
[----:B------:R-:W-:-:S13]  /*00b0*/  ISETP.GE.U32.AND P0, PT, R2, R3, PT ;  /* 0x000000030200720c */ /* 0x000fda0003f06070 */
[----:B------:R-:W-:Y:S05]  /*00c0*/  @P0 EXIT ;  /* 0x000000000000094d */ /* 0x000fea0003800000 */
[----:B------:R-:W0:Y:S01]  /*00d0*/  LDC.64 R4, c[0x0][0x388] ;  /* 0x0000e200ff047b82 */ /* 0x000e220000000a00 */
[----:B------:R-:W1:Y:S07]  /*00e0*/  LDCU.64 UR4, c[0x0][0x358] ;  /* 0x00006b00ff0477ac */ /* 0x000e6e0008000a00 */
[----:B------:R-:W2:Y:S08]  /*00f0*/  LDC.64 R2, c[0x0][0x398] ;  /* 0x0000e600ff027b82 */ /* 0x000eb00000000a00 */
[----:B------:R-:W3:Y:S01]  /*0100*/  LDC.64 R6, c[0x0][0x390] ;  /* 0x0000e400ff067b82 */ /* 0x000ee20000000a00 */
[----:B0-----:R-:W-:-:S07]  /*0110*/  IMAD.WIDE R4, R9, 0x4, R4 ;  /* 0x0000000409047825 */ /* 0x001fce00078e0204 */
[----:B------:R-:W0:Y:S01]  /*0120*/  LDC.64 R10, c[0x0][0x380] ;  /* 0x0000e000ff0a7b82 */ /* 0x000e220000000a00 */
[----:B-1----:R-:W4:Y:S01]  /*0130*/  LDG.E R4, desc[UR4][R4.64] ;  /* 0x0000000404047981 */ /* 0x002f22000c1e1900 */
[----:B--2---:R-:W-:-:S04]  /*0140*/  IMAD R9, R9, R3, R9 ;  /* 0x0000000309097224 */ /* 0x004fc800078e0209 */
[----:B---3--:R-:W-:-:S04]  /*0150*/  IMAD.WIDE R6, R9, 0x4, R6 ;  /* 0x0000000409067825 */ /* 0x008fc800078e0206 */
[----:B------:R-:W-:-:S05]  /*0160*/  IMAD.WIDE.U32 R8, R0, 0x4, R6 ;  /* 0x0000000400087825 */ /* 0x000fca00078e0006 */
[----:B------:R-:W2:Y:S01]  /*0170*/  LDG.E R15, desc[UR4][R8.64] ;  /* 0x00000004080f7981 */ /* 0x000ea2000c1e1900 */
[----:B------:R-:W-:Y:S01]  /*0180*/  IADD3 R2, PT, PT, R2, 0x2, RZ ;  /* 0x0000000202027810 */ /* 0x000fe20007ffe0ff */
[----:B------:R-:W-:-:S04]  /*0190*/  IMAD.WIDE R6, R3, 0x4, R6 ;  /* 0x0000000403067825 */ /* 0x000fc800078e0206 */
[-C--:B------:R-:W-:Y:S02]  /*01a0*/  IMAD R13, R2, R3.reuse, RZ ;  /* 0x00000003020d7224 */ /* 0x080fe400078e02ff */
[----:B------:R-:W3:Y:S01]  /*01b0*/  LDG.E R6, desc[UR4][R6.64] ;  /* 0x0000000406067981 */ /* 0x000ee2000c1e1900 */
[----:B------:R-:W-:Y:S01]  /*01c0*/  IADD3 R2, PT, PT, R0, R3, RZ ;  /* 0x0000000300027210 */ /* 0x000fe20007ffe0ff */
[----:B----4-:R-:W-:-:S05]  /*01d0*/  IMAD R13, R4, R13, RZ ;  /* 0x0000000d040d7224 */ /* 0x010fca00078e02ff */
[----:B------:R-:W-:-:S05]  /*01e0*/  SHF.L.U32 R13, R13, 0x1, RZ ;  /* 0x000000010d0d7819 */ /* 0x000fca00000006ff */
[----:B0-----:R-:W-:Y:S01]  /*01f0*/  IMAD.WIDE R4, R13, 0x4, R10 ;  /* 0x000000040d047825 */ /* 0x001fe200078e020a */
[----:B--2---:R-:W-:-:S05]  /*0200*/  LEA R11, R2, R15, 0x1 ;  /* 0x0000000f020b7211 */ /* 0x004fca00078e08ff */
[----:B------:R-:W-:-:S06]  /*0210*/  IMAD.WIDE R8, R11, 0x4, R4 ;  /* 0x000000040b087825 */ /* 0x000fcc00078e0204 */
[----:B------:R-:W2:Y:S01]  /*0220*/  LDG.E R9, desc[UR4][R8.64] ;  /* 0x0000000408097981 */ /* 0x000ea2000c1e1900 */
[----:B---3--:R-:W-:-:S05]  /*0230*/  IADD3 R2, PT, PT, R6, 0x2, RZ ;  /* 0x0000000206027810 */ /* 0x008fca0007ffe0ff */
[----:B------:R-:W-:Y:S01]  /*0240*/  IMAD R2, R2, R3, R0 ;  /* 0x0000000302027224 */ /* 0x000fe200078e0200 */
[----:B------:R-:W-:-:S04]  /*0250*/  LEA R3, R0, R15, 0x1 ;  /* 0x0000000f00037211 */ /* 0x000fc800078e08ff */
[----:B------:R-:W-:Y:S01]  /*0260*/  LEA R15, R2, R15, 0x1 ;  /* 0x0000000f020f7211 */ /* 0x000fe200078e08ff */
[----:B------:R-:W-:-:S04]  /*0270*/  IMAD.WIDE R2, R3, 0x4, R4 ;  /* 0x0000000403027825 */ /* 0x000fc800078e0204 */
[----:B------:R-:W-:Y:S01]  /*0280*/  IMAD.WIDE R4, R15, 0x4, R4 ;  /* 0x000000040f047825 */ /* 0x000fe200078e0204 */
[----:B--2---:R-:W-:Y:S04]  /*0290*/  REDG.E.ADD.STRONG.GPU desc[UR4][R2.64], R9 ;  /* 0x000000090200798e */ /* 0x004fe8000c12e104 */
[----:B------:R-:W-:Y:S01]  /*02a0*/  REDG.E.ADD.STRONG.GPU desc[UR4][R4.64], R9 ;  /* 0x000000090400798e */ /* 0x000fe2000c12e104 */
[----:B------:R-:W-:Y:S05]  /*02b0*/  EXIT ;  /* 0x000000000000794d */ /* 0x000fea0003800000 */
.L_x_162:
        /* <DEDUP_REMOVED lines=12> */
.L_x_173:


//--------------------- .text._Z14tree_traversalPiS_S_S_S_S_S_ii --------------------------
	.section	.text._Z14tree_traversalPiS_S_S_S_S_S_ii,"ax",@progbits
	.align	128
        .global         _Z14tree_traversalPiS_S_S_S_S_S_ii
        .type           _Z14tree_traversalPiS_S_S_S_S_S_ii,@function
        .size           _Z14tree_traversalPiS_S_S_S_S_S_ii,(.L_x_174 - _Z14tree_traversalPiS_S_S_S_S_S_ii)
        .other          _Z14tree_traversalPiS_S_S_S_S_S_ii,@"STO_CUDA_ENTRY STV_DEFAULT"
_Z14tree_traversalPiS_S_S_S_S_S_ii:
.text._Z14tree_traversalPiS_S_S_S_S_S_ii:
[----:B------:R-:W-:Y:S01]  /*0000*/  LDC R1, c[0x0][0x37c] ;  /* 0x0000df00ff017b82 */ /* 0x000fe20000000800 */
[----:B------:R-:W0:Y:S07]  /*0010*/  S2R R4, SR_TID.X ;  /* 0x0000000000047919 */ /* 0x000e2e0000002100 */
[----:B------:R-:W0:Y:S08]  /*0020*/  S2UR UR6, SR_CTAID.X ;  /* 0x00000000000679c3 */ /* 0x000e300000002500 */
[----:B------:R-:W0:Y:S01]  /*0030*/  LDC R3, c[0x0][0x360] ;  /* 0x0000d800ff037b82 */ /* 0x000e220000000800 */
[----:B------:R-:W1:Y:S01]  /*0040*/  LDCU UR4, c[0x0][0x370] ;  /* 0x00006e00ff0477ac */ /* 0x000e620008000800 */
[----:B0-----:R-:W-:-:S02]  /*0050*/  IMAD R4, R3, UR6, R4 ;  /* 0x0000000603047c24 */ /* 0x001fc4000f8e0204 */
[----:B-1----:R-:W-:-:S05]  /*0060*/  IMAD R3, R3, UR4, RZ ;  /* 0x0000000403037c24 */ /* 0x002fca000f8e02ff */
[----:B------:R-:W-:-:S13]  /*0070*/  ISETP.GE.U32.AND P0, PT, R4, R3, PT ;  /* 0x000000030400720c */ /* 0x000fda0003f06070 */
[----:B------:R-:W-:Y:S05]  /*0080*/  @P0 EXIT ;  /* 0x000000000000094d */ /* 0x000fea0003800000 */
[----:B------:R-:W0:Y:S01]  /*0090*/  LDC.64 R8, c[0x0][0x380] ;  /* 0x0000e000ff087b82 */ /* 0x000e220000000a00 */
[----:B------:R-:W0:Y:S07]  /*00a0*/  LDCU.64 UR4, c[0x0][0x358] ;  /* 0x00006b00ff0477ac */ /* 0x000e2e0008000a00 */
[----:B------:R-:W1:Y:S08]  /*00b0*/  LDC R5, c[0x0][0x3bc] ;  /* 0x0000ef00ff057b82 */ /* 0x000e700000000800 */
[----:B------:R-:W2:Y:S01]  /*00c0*/  LDC.64 R2, c[0x0][0x388] ;  /* 0x0000e200ff027b82 */ /* 0x000ea20000000a00 */
[----:B0-----:R-:W3:Y:S07]  /*00d0*/  LDG.E R15, desc[UR4][R8.64] ;  /* 0x00000004080f7981 */ /* 0x001eee000c1e1900 */
[----:B------:R-:W0:Y:S01]  /*00e0*/  LDC.64 R6, c[0x0][0x390] ;  /* 0x0000e400ff067b82 */ /* 0x000e220000000a00 */
[----:B------:R-:W-:-:S02]  /*00f0*/  IMAD.MOV.U32 R0, RZ, RZ, RZ ;  /* 0x000000ffff007224 */ /* 0x000fc400078e00ff */
[----:B-1----:R-:W-:-:S04]  /*0100*/  IMAD R11, R4, R5, R4 ;  /* 0x00000005040b7224 */ /* 0x002fc800078e0204 */
[----:B--2---:R-:W-:Y:S01]  /*0110*/  IMAD.WIDE R2, R11, 0x4, R2 ;  /* 0x000000040b027825 */ /* 0x004fe200078e0202 */
[----:B---3--:R-:W-:-:S13]  /*0120*/  ISETP.GE.AND P0, PT, R15, RZ, PT ;  /* 0x000000ff0f00720c */ /* 0x008fda0003f06270 */
[----:B0-----:R-:W-:Y:S05]  /*0130*/  @!P0 BRA `(.L_x_163) ;  /* 0x0000000000388947 */ /* 0x001fea0003800000 */
[----:B------:R-:W0:Y:S01]  /*0140*/  LDC.64 R12, c[0x0][0x380] ;  /* 0x0000e000ff0c7b82 */ /* 0x000e220000000a00 */
[----:B------:R-:W-:Y:S01]  /*0150*/  BSSY.RECONVERGENT B0, `(.L_x_163) ;  /* 0x000000c000007945 */ /* 0x000fe20003800200 */
[----:B------:R-:W-:-:S07]  /*0160*/  IMAD.MOV.U32 R0, RZ, RZ, RZ ;  /* 0x000000ffff007224 */ /* 0x000fce00078e00ff */
.L_x_164:
[----:B------:R-:W-:-:S06]  /*0170*/  IMAD.WIDE.U32 R8, R15, 0x4, R2 ;  /* 0x000000040f087825 */ /* 0x000fcc00078e0002 */
[----:B------:R-:W2:Y:S01]  /*0180*/  LDG.E R8, desc[UR4][R8.64] ;  /* 0x0000000408087981 */ /* 0x000ea2000c1e1900 */
[C---:B------:R-:W-:Y:S02]  /*0190*/  SHF.L.U32 R10, R0.reuse, 0x1, RZ ;  /* 0x00000001000a7819 */ /* 0x040fe400000006ff */
[----:B------:R-:W-:Y:S02]  /*01a0*/  LEA R0, R0, 0x1, 0x1 ;  /* 0x0000000100007811 */ /* 0x000fe400078e08ff */
[----:B--2---:R-:W-:-:S13]  /*01b0*/  ISETP.NE.AND P0, PT, R8, RZ, PT ;  /* 0x000000ff0800720c */ /* 0x004fda0003f05270 */
[----:B------:R-:W-:-:S04]  /*01c0*/  @P0 VIADD R0, R10, 0x2 ;  /* 0x000000020a000836 */ /* 0x000fc80000000000 */
[----:B0-----:R-:W-:-:S05]  /*01d0*/  IMAD.WIDE R10, R0, 0x4, R12 ;  /* 0x00000004000a7825 */ /* 0x001fca00078e020c */
[----:B------:R-:W2:Y:S02]  /*01e0*/  LDG.E R15, desc[UR4][R10.64] ;  /* 0x000000040a0f7981 */ /* 0x000ea4000c1e1900 */
[----:B--2---:R-:W-:-:S13]  /*01f0*/  ISETP.GT.AND P0, PT, R15, -0x1, PT ;  /* 0xffffffff0f00780c */ /* 0x004fda0003f04270 */
[----:B------:R-:W-:Y:S05]  /*0200*/  @P0 BRA `(.L_x_164) ;  /* 0xfffffffc00d80947 */ /* 0x000fea000383ffff */
[----:B------:R-:W-:Y:S05]  /*0210*/  BSYNC.RECONVERGENT B0 ;  /* 0x0000000000007941 */ /* 0x000fea0003800200 */
.L_x_163:
[----:B------:R-:W0:Y:S01]  /*0220*/  LDCU.64 UR8, c[0x0][0x398] ;  /* 0x00007300ff0877ac */ /* 0x000e220008000a00 */
[----:B------:R-:W-:Y:S01]  /*0230*/  SHF.L.U32 R8, R15, 0x2, RZ ;  /* 0x000000020f087819 */ /* 0x000fe200000006ff */
[----:B------:R-:W-:Y:S01]  /*0240*/  IMAD.WIDE R6, R4, 0x4, R6 ;  /* 0x0000000404067825 */ /* 0x000fe200078e0206 */
[----:B------:R-:W-:Y:S01]  /*0250*/  SHF.R.U32.HI R9, RZ, 0x1e, R15 ;  /* 0x0000001eff097819 */ /* 0x000fe2000001160f */
[----:B------:R-:W1:Y:S01]  /*0260*/  LDC R16, c[0x0][0x3b8] ;  /* 0x0000ee00ff107b82 */ /* 0x000e620000000800 */
[----:B------:R-:W-:Y:S02]  /*0270*/  LOP3.LUT R8, R8, 0xfffffffc, RZ, 0xc0, !PT ;  /* 0xfffffffc08087812 */ /* 0x000fe400078ec0ff */
[----:B------:R-:W-:Y:S02]  /*0280*/  LOP3.LUT R9, R9, 0x1, RZ, 0xc0, !PT ;  /* 0x0000000109097812 */ /* 0x000fe400078ec0ff */
[----:B------:R-:W-:-:S03]  /*0290*/  LOP3.LUT R17, R15, 0x7fffffff, RZ, 0xc0, !PT ;  /* 0x7fffffff0f117812 */ /* 0x000fc600078ec0ff */
[----:B------:R-:W2:Y:S02]  /*02a0*/  LDC.64 R12, c[0x0][0x3b0] ;  /* 0x0000ec00ff0c7b82 */ /* 0x000ea40000000a00 */
[----:B------:R3:W-:Y:S01]  /*02b0*/  STG.E desc[UR4][R6.64], R17 ;  /* 0x0000001106007986 */ /* 0x0007e2000c101904 */
[----:B0-----:R-:W-:-:S05]  /*02c0*/  IADD3 R14, P0, PT, R8, UR8, RZ ;  /* 0x00000008080e7c10 */ /* 0x001fca000ff1e0ff */
[----:B------:R-:W0:Y:S01]  /*02d0*/  LDC.64 R10, c[0x0][0x3a0] ;  /* 0x0000e800ff0a7b82 */ /* 0x000e220000000a00 */
[----:B------:R-:W-:-:S06]  /*02e0*/  IADD3.X R15, PT, PT, R9, UR9, RZ, P0, !PT ;  /* 0x00000009090f7c10 */ /* 0x000fcc00087fe4ff */
[----:B------:R-:W4:Y:S01]  /*02f0*/  LDG.E R15, desc[UR4][R14.64] ;  /* 0x000000040e0f7981 */ /* 0x000f22000c1e1900 */
[----:B------:R-:W5:Y:S01]  /*0300*/  LDC.64 R8, c[0x0][0x398] ;  /* 0x0000e600ff087b82 */ /* 0x000f620000000a00 */
[----:B-1----:R-:W-:Y:S02]  /*0310*/  IMAD R19, R16, UR6, R17 ;  /* 0x0000000610137c24 */ /* 0x002fe4000f8e0211 */
[----:B------:R-:W-:-:S04]  /*0320*/  IMAD.WIDE R2, R5, 0x4, R2 ;  /* 0x0000000405027825 */ /* 0x000fc800078e0202 */
[----:B--2---:R-:W-:-:S04]  /*0330*/  IMAD.WIDE.U32 R12, R19, 0x4, R12 ;  /* 0x00000004130c7825 */ /* 0x004fc800078e000c */
[----:B------:R-:W-:Y:S02]  /*0340*/  HFMA2 R19, -RZ, RZ, 0, 5.9604644775390625e-08 ;  /* 0x00000001ff137431 */ /* 0x000fe400000001ff */
[----:B0-----:R-:W-:-:S04]  /*0350*/  IMAD.WIDE R10, R4, 0x4, R10 ;  /* 0x00000004040a7825 */ /* 0x001fc800078e020a */
[----:B-----5:R-:W-:-:S05]  /*0360*/  IMAD.WIDE R8, R4, 0x4, R8 ;  /* 0x0000000404087825 */ /* 0x020fca00078e0208 */
[----:B----4-:R3:W-:Y:S04]  /*0370*/  STG.E desc[UR4][R8.64], R15 ;  /* 0x0000000f08007986 */ /* 0x0107e8000c101904 */
[----:B------:R3:W-:Y:S04]  /*0380*/  STG.E desc[UR4][R10.64], R0 ;  /* 0x000000000a007986 */ /* 0x0007e8000c101904 */
[----:B------:R3:W-:Y:S04]  /*0390*/  REDG.E.ADD.STRONG.GPU desc[UR4][R12.64], R19 ;  /* 0x000000130c00798e */ /* 0x0007e8000c12e104 */
[----:B------:R-:W2:Y:S04]  /*03a0*/  LDG.E R4, desc[UR4][R8.64] ;  /* 0x0000000408047981 */ /* 0x000ea8000c1e1900 */
[----:B------:R-:W2:Y:S02]  /*03b0*/  LDG.E R3, desc[UR4][R2.64] ;  /* 0x0000000402037981 */ /* 0x000ea4000c1e1900 */
[----:B--2---:R-:W-:-:S13]  /*03c0*/  ISETP.NE.AND P0, PT, R4, R3, PT ;  /* 0x000000030400720c */ /* 0x004fda0003f05270 */
[----:B---3--:R-:W-:Y:S05]  /*03d0*/  @P0 EXIT ;  /* 0x000000000000094d */ /* 0x008fea0003800000 */
[----:B------:R-:W0:Y:S01]  /*03e0*/  S2R R0, SR_LANEID ;  /* 0x0000000000007919 */ /* 0x000e220000000000 */
[----:B------:R-:W1:Y:S01]  /*03f0*/  LDC.64 R2, c[0x0][0x3a8] ;  /* 0x0000ea00ff027b82 */ /* 0x000e620000000a00 */
[----:B------:R-:W-:Y:S02]  /*0400*/  VOTEU.ANY UR6, UPT, PT ;  /* 0x0000000000067886 */ /* 0x000fe400038e0100 */
[----:B------:R-:W-:Y:S02]  /*0410*/  UFLO.U32 UR7, UR6 ;  /* 0x00000006000772bd */ /* 0x000fe400080e0000 */
[----:B------:R-:W1:Y:S04]  /*0420*/  POPC R5, UR6 ;  /* 0x0000000600057d09 */ /* 0x000e680008000000 */
[----:B0-----:R-:W-:-:S13]  /*0430*/  ISETP.EQ.U32.AND P0, PT, R0, UR7, PT ;  /* 0x0000000700007c0c */ /* 0x001fda000bf02070 */
[----:B-1----:R-:W-:Y:S01]  /*0440*/  @P0 REDG.E.ADD.STRONG.GPU desc[UR4][R2.64], R5 ;  /* 0x000000050200098e */ /* 0x002fe2000c12e104 */
[----:B------:R-:W-:Y:S05]  /*0450*/  EXIT ;  /* 0x000000000000794d */ /* 0x000fea0003800000 */
.L_x_165:
        /* <DEDUP_REMOVED lines=10> */
.L_x_174:


//--------------------- .nv.global.init           --------------------------
	.section	.nv.global.init,"aw",@progbits
.nv.global.init:
	.type		$str$1,@object
	.size		$str$1,($str - $str$1)
$str$1:
        /*0000*/ 	.byte	0x25, 0x73, 0x0a, 0x00
	.type		$str,@object
	.size		$str,(.L_45 - $str)
$str:
        /*0004*/ 	.byte	0x74, 0x65, 0x6d, 0x70, 0x6f, 0x72, 0x61, 0x72, 0x79, 0x5f, 0x62, 0x75, 0x66, 0x66, 0x65, 0x72
        /*0014*/ 	.byte	0x3a, 0x3a, 0x61, 0x6c, 0x6c, 0x6f, 0x63, 0x61, 0x74, 0x65, 0x3a, 0x20, 0x67, 0x65, 0x74, 0x5f
        /*0024*/ 	.byte	0x74, 0x65, 0x6d, 0x70, 0x6f, 0x72, 0x61, 0x72, 0x79, 0x5f, 0x62, 0x75, 0x66, 0x66, 0x65, 0x72
        /*0034*/ 	.byte	0x20, 0x66, 0x61, 0x69, 0x6c, 0x65, 0x64, 0x00
.L_45:


//--------------------- .nv.shared.reserved.0     --------------------------
	.section	.nv.shared.reserved.0,"aw",@nobits
	.weak		__nv_reservedSMEM_offset_0_alias
	.size		__nv_reservedSMEM_offset_0_alias, 0, 64
	.other		__nv_reservedSMEM_offset_0_alias,@"STO_CUDA_RESERVED_SHARED STV_DEFAULT"
__nv_reservedSMEM_offset_0_alias:
	.zero		0
	.zero		64


//--------------------- .nv.global                --------------------------
	.section	.nv.global,"aw",@nobits
.nv.global:
	.type		_ZN34_INTERNAL_880a25a4_4_k_cu_f20237b56thrust24THRUST_300001_SM_1000_NS12placeholders2_8E,@object
	.size		_ZN34_INTERNAL_880a25a4_4_k_cu_f20237b56thrust24THRUST_300001_SM_1000_NS12placeholders2_8E,(_ZN34_INTERNAL_880a25a4_4_k_cu_f20237b54cuda3std3__436_GLOBAL__N__880a25a4_4_k_cu_f20237b56ignoreE - _ZN34_INTERNAL_880a25a4_4_k_cu_f20237b56thrust24THRUST_300001_SM_1000_NS12placeholders2_8E)
_ZN34_INTERNAL_880a25a4_4_k_cu_f20237b56thrust24THRUST_300001_SM_1000_NS12placeholders2_8E:
	.zero		1
	.type		_ZN34_INTERNAL_880a25a4_4_k_cu_f20237b54cuda3std3__436_GLOBAL__N__880a25a4_4_k_cu_f20237b56ignoreE,@object
	.size		_ZN34_INTERNAL_880a25a4_4_k_cu_f20237b54cuda3std3__436_GLOBAL__N__880a25a4_4_k_cu_f20237b56ignoreE,(_ZN34_INTERNAL_880a25a4_4_k_cu_f20237b54cuda3std6ranges3__45__cpo4dataE - _ZN34_INTERNAL_880a25a4_4_k_cu_f20237b54cuda3std3__436_GLOBAL__N__880a25a4_4_k_cu_f20237b56ignoreE)
_ZN34_INTERNAL_880a25a4_4_k_cu_f20237b54cuda3std3__436_GLOBAL__N__880a25a4_4_k_cu_f20237b56ignoreE:
	.zero		1
	.type		_ZN34_INTERNAL_880a25a4_4_k_cu_f20237b54cuda3std6ranges3__45__cpo4dataE,@object
	.size		_ZN34_INTERNAL_880a25a4_4_k_cu_f20237b54cuda3std6ranges3__45__cpo4dataE,(_ZN34_INTERNAL_880a25a4_4_k_cu_f20237b56thrust24THRUST_300001_SM_1000_NS6system3cpp3parE - _ZN34_INTERNAL_880a25a4_4_k_cu_f20237b54cuda3std6ranges3__45__cpo4dataE)
_ZN34_INTERNAL_880a25a4_4_k_cu_f20237b54cuda3std6ranges3__45__cpo4dataE:
	.zero		1
	.type		_ZN34_INTERNAL_880a25a4_4_k_cu_f20237b56thrust24THRUST_300001_SM_1000_NS6system3cpp3parE,@object
	.size		_ZN34_INTERNAL_880a25a4_4_k_cu_f20237b56thrust24THRUST_300001_SM_1000_NS6system3cpp3parE,(_ZN34_INTERNAL_880a25a4_4_k_cu_f20237b54cuda3std3__45__cpo5beginE - _ZN34_INTERNAL_880a25a4_4_k_cu_f20237b56thrust24THRUST_300001_SM_1000_NS6system3cpp3parE)
_ZN34_INTERNAL_880a25a4_4_k_cu_f20237b56thrust24THRUST_300001_SM_1000_NS6system3cpp3parE:
	.zero		1
	.type		_ZN34_INTERNAL_880a25a4_4_k_cu_f20237b54cuda3std3__45__cpo5beginE,@object
	.size		_ZN34_INTERNAL_880a25a4_4_k_cu_f20237b54cuda3std3__45__cpo5beginE,(_ZN34_INTERNAL_880a25a4_4_k_cu_f20237b54cuda3std6ranges3__45__cpo5beginE - _ZN34_INTERNAL_880a25a4_4_k_cu_f20237b54cuda3std3__45__cpo5beginE)
_ZN34_INTERNAL_880a25a4_4_k_cu_f20237b54cuda3std3__45__cpo5beginE:
	.zero		1
	.type		_ZN34_INTERNAL_880a25a4_4_k_cu_f20237b54cuda3std6ranges3__45__cpo5beginE,@object
	.size		_ZN34_INTERNAL_880a25a4_4_k_cu_f20237b54cuda3std6ranges3__45__cpo5beginE,(_ZN34_INTERNAL_880a25a4_4_k_cu_f20237b56thrust24THRUST_300001_SM_1000_NS6deviceE - _ZN34_INTERNAL_880a25a4_4_k_cu_f20237b54cuda3std6ranges3__45__cpo5beginE)
_ZN34_INTERNAL_880a25a4_4_k_cu_f20237b54cuda3std6ranges3__45__cpo5beginE:
	.zero		1
	.type		_ZN34_INTERNAL_880a25a4_4_k_cu_f20237b56thrust24THRUST_300001_SM_1000_NS6deviceE,@object
	.size		_ZN34_INTERNAL_880a25a4_4_k_cu_f20237b56thrust24THRUST_300001_SM_1000_NS6deviceE,(_ZN34_INTERNAL_880a25a4_4_k_cu_f20237b54cuda3std3__47nulloptE - _ZN34_INTERNAL_880a25a4_4_k_cu_f20237b56thrust24THRUST_300001_SM_1000_NS6deviceE)
_ZN34_INTERNAL_880a25a4_4_k_cu_f20237b56thrust24THRUST_300001_SM_1000_NS6deviceE:
	.zero		1
	.type		_ZN34_INTERNAL_880a25a4_4_k_cu_f20237b54cuda3std3__47nulloptE,@object
	.size		_ZN34_INTERNAL_880a25a4_4_k_cu_f20237b54cuda3std3__47nulloptE,(_ZN34_INTERNAL_880a25a4_4_k_cu_f20237b54cuda3std6ranges3__45__cpo8distanceE - _ZN34_INTERNAL_880a25a4_4_k_cu_f20237b54cuda3std3__47nulloptE)
_ZN34_INTERNAL_880a25a4_4_k_cu_f20237b54cuda3std3__47nulloptE:
	.zero		1
	.type		_ZN34_INTERNAL_880a25a4_4_k_cu_f20237b54cuda3std6ranges3__45__cpo8distanceE,@object
	.size		_ZN34_INTERNAL_880a25a4_4_k_cu_f20237b54cuda3std6ranges3__45__cpo8distanceE,(_ZN34_INTERNAL_880a25a4_4_k_cu_f20237b56thrust24THRUST_300001_SM_1000_NS12placeholders2_4E - _ZN34_INTERNAL_880a25a4_4_k_cu_f20237b54cuda3std6ranges3__45__cpo8distanceE)
_ZN34_INTERNAL_880a25a4_4_k_cu_f20237b54cuda3std6ranges3__45__cpo8distanceE:
	.zero		1
	.type		_ZN34_INTERNAL_880a25a4_4_k_cu_f20237b56thrust24THRUST_300001_SM_1000_NS12placeholders2_4E,@object
	.size		_ZN34_INTERNAL_880a25a4_4_k_cu_f20237b56thrust24THRUST_300001_SM_1000_NS12placeholders2_4E,(_ZN34_INTERNAL_880a25a4_4_k_cu_f20237b54cuda3std3__45__cpo6rbeginE - _ZN34_INTERNAL_880a25a4_4_k_cu_f20237b56thrust24THRUST_300001_SM_1000_NS12placeholders2_4E)
_ZN34_INTERNAL_880a25a4_4_k_cu_f20237b56thrust24THRUST_300001_SM_1000_NS12placeholders2_4E:
	.zero		1
	.type		_ZN34_INTERNAL_880a25a4_4_k_cu_f20237b54cuda3std3__45__cpo6rbeginE,@object
	.size		_ZN34_INTERNAL_880a25a4_4_k_cu_f20237b54cuda3std3__45__cpo6rbeginE,(_ZN34_INTERNAL_880a25a4_4_k_cu_f20237b54cuda3std6ranges3__45__cpo7advanceE - _ZN34_INTERNAL_880a25a4_4_k_cu_f20237b54cuda3std3__45__cpo6rbeginE)
_ZN34_INTERNAL_880a25a4_4_k_cu_f20237b54cuda3std3__45__cpo6rbeginE:
	.zero		1
	.type		_ZN34_INTERNAL_880a25a4_4_k_cu_f20237b54cuda3std6ranges3__45__cpo7advanceE,@object
	.size		_ZN34_INTERNAL_880a25a4_4_k_cu_f20237b54cuda3std6ranges3__45__cpo7advanceE,(_ZN34_INTERNAL_880a25a4_4_k_cu_f20237b56thrust24THRUST_300001_SM_1000_NS12placeholders3_10E - _ZN34_INTERNAL_880a25a4_4_k_cu_f20237b54cuda3std6ranges3__45__cpo7advanceE)
_ZN34_INTERNAL_880a25a4_4_k_cu_f20237b54cuda3std6ranges3__45__cpo7advanceE:
	.zero		1
	.type		_ZN34_INTERNAL_880a25a4_4_k_cu_f20237b56thrust24THRUST_300001_SM_1000_NS12placeholders3_10E,@object
	.size		_ZN34_INTERNAL_880a25a4_4_k_cu_f20237b56thrust24THRUST_300001_SM_1000_NS12placeholders3_10E,(_ZN34_INTERNAL_880a25a4_4_k_cu_f20237b54cuda3std3__48in_placeE - _ZN34_INTERNAL_880a25a4_4_k_cu_f20237b56thrust24THRUST_300001_SM_1000_NS12placeholders3_10E)
_ZN34_INTERNAL_880a25a4_4_k_cu_f20237b56thrust24THRUST_300001_SM_1000_NS12placeholders3_10E:
	.zero		1
	.type		_ZN34_INTERNAL_880a25a4_4_k_cu_f20237b54cuda3std3__48in_placeE,@object
	.size		_ZN34_INTERNAL_880a25a4_4_k_cu_f20237b54cuda3std3__48in_placeE,(_ZN34_INTERNAL_880a25a4_4_k_cu_f20237b54cuda3std6ranges3__45__cpo4sizeE - _ZN34_INTERNAL_880a25a4_4_k_cu_f20237b54cuda3std3__48in_placeE)
_ZN34_INTERNAL_880a25a4_4_k_cu_f20237b54cuda3std3__48in_placeE:
	.zero		1
	.type		_ZN34_INTERNAL_880a25a4_4_k_cu_f20237b54cuda3std6ranges3__45__cpo4sizeE,@object
	.size		_ZN34_INTERNAL_880a25a4_4_k_cu_f20237b54cuda3std6ranges3__45__cpo4sizeE,(_ZN34_INTERNAL_880a25a4_4_k_cu_f20237b56thrust24THRUST_300001_SM_1000_NS12placeholders2_2E - _ZN34_INTERNAL_880a25a4_4_k_cu_f20237b54cuda3std6ranges3__45__cpo4sizeE)
_ZN34_INTERNAL_880a25a4_4_k_cu_f20237b54cuda3std6ranges3__45__cpo4sizeE:
	.zero		1
	.type		_ZN34_INTERNAL_880a25a4_4_k_cu_f20237b56thrust24THRUST_300001_SM_1000_NS12placeholders2_2E,@object
	.size		_ZN34_INTERNAL_880a25a4_4_k_cu_f20237b56thrust24THRUST_300001_SM_1000_NS12placeholders2_2E,(_ZN34_INTERNAL_880a25a4_4_k_cu_f20237b54cuda3std3__45__cpo6cbeginE - _ZN34_INTERNAL_880a25a4_4_k_cu_f20237b56thrust24THRUST_300001_SM_1000_NS12placeholders2_2E)
_ZN34_INTERNAL_880a25a4_4_k_cu_f20237b56thrust24THRUST_300001_SM_1000_NS12placeholders2_2E:
	.zero		1
	.type		_ZN34_INTERNAL_880a25a4_4_k_cu_f20237b54cuda3std3__45__cpo6cbeginE,@object
	.size		_ZN34_INTERNAL_880a25a4_4_k_cu_f20237b54cuda3std3__45__cpo6cbeginE,(_ZN34_INTERNAL_880a25a4_4_k_cu_f20237b54cuda3std6ranges3__45__cpo6cbeginE - _ZN34_INTERNAL_880a25a4_4_k_cu_f20237b54cuda3std3__45__cpo6cbeginE)
_ZN34_INTERNAL_880a25a4_4_k_cu_f20237b54cuda3std3__45__cpo6cbeginE:
	.zero		1
	.type		_ZN34_INTERNAL_880a25a4_4_k_cu_f20237b54cuda3std6ranges3__45__cpo6cbeginE,@object
	.size		_ZN34_INTERNAL_880a25a4_4_k_cu_f20237b54cuda3std6ranges3__45__cpo6cbeginE,(_ZN34_INTERNAL_880a25a4_4_k_cu_f20237b56thrust24THRUST_300001_SM_1000_NS12placeholders2_6E - _ZN34_INTERNAL_880a25a4_4_k_cu_f20237b54cuda3std6ranges3__45__cpo6cbeginE)
_ZN34_INTERNAL_880a25a4_4_k_cu_f20237b54cuda3std6ranges3__45__cpo6cbeginE:
	.zero		1
	.type		_ZN34_INTERNAL_880a25a4_4_k_cu_f20237b56thrust24THRUST_300001_SM_1000_NS12placeholders2_6E,@object
	.size		_ZN34_INTERNAL_880a25a4_4_k_cu_f20237b56thrust24THRUST_300001_SM_1000_NS12placeholders2_6E,(_ZN34_INTERNAL_880a25a4_4_k_cu_f20237b54cuda3std3__45__cpo7crbeginE - _ZN34_INTERNAL_880a25a4_4_k_cu_f20237b56thrust24THRUST_300001_SM_1000_NS12placeholders2_6E)
_ZN34_INTERNAL_880a25a4_4_k_cu_f20237b56thrust24THRUST_300001_SM_1000_NS12placeholders2_6E:
	.zero		1
	.type		_ZN34_INTERNAL_880a25a4_4_k_cu_f20237b54cuda3std3__45__cpo7crbeginE,@object
	.size		_ZN34_INTERNAL_880a25a4_4_k_cu_f20237b54cuda3std3__45__cpo7crbeginE,(_ZN34_INTERNAL_880a25a4_4_k_cu_f20237b54cuda3std6ranges3__45__cpo4nextE - _ZN34_INTERNAL_880a25a4_4_k_cu_f20237b54cuda3std3__45__cpo7crbeginE)
_ZN34_INTERNAL_880a25a4_4_k_cu_f20237b54cuda3std3__45__cpo7crbeginE:
	.zero		1
	.type		_ZN34_INTERNAL_880a25a4_4_k_cu_f20237b54cuda3std6ranges3__45__cpo4nextE,@object
	.size		_ZN34_INTERNAL_880a25a4_4_k_cu_f20237b54cuda3std6ranges3__45__cpo4nextE,(_ZN34_INTERNAL_880a25a4_4_k_cu_f20237b54cuda3std6ranges3__45__cpo4swapE - _ZN34_INTERNAL_880a25a4_4_k_cu_f20237b54cuda3std6ranges3__45__cpo4nextE)
_ZN34_INTERNAL_880a25a4_4_k_cu_f20237b54cuda3std6ranges3__45__cpo4nextE:
	.zero		1
	.type		_ZN34_INTERNAL_880a25a4_4_k_cu_f20237b54cuda3std6ranges3__45__cpo4swapE,@object
	.size		_ZN34_INTERNAL_880a25a4_4_k_cu_f20237b54cuda3std6ranges3__45__cpo4swapE,(_ZN34_INTERNAL_880a25a4_4_k_cu_f20237b56thrust24THRUST_300001_SM_1000_NS8cuda_cub10par_nosyncE - _ZN34_INTERNAL_880a25a4_4_k_cu_f20237b54cuda3std6ranges3__45__cpo4swapE)
_ZN34_INTERNAL_880a25a4_4_k_cu_f20237b54cuda3std6ranges3__45__cpo4swapE:
	.zero		1
	.type		_ZN34_INTERNAL_880a25a4_4_k_cu_f20237b56thrust24THRUST_300001_SM_1000_NS8cuda_cub10par_nosyncE,@object
	.size		_ZN34_INTERNAL_880a25a4_4_k_cu_f20237b56thrust24THRUST_300001_SM_1000_NS8cuda_cub10par_nosyncE,(_ZN34_INTERNAL_880a25a4_4_k_cu_f20237b56thrust24THRUST_300001_SM_1000_NS3seqE - _ZN34_INTERNAL_880a25a4_4_k_cu_f20237b56thrust24THRUST_300001_SM_1000_NS8cuda_cub10par_nosyncE)
_ZN34_INTERNAL_880a25a4_4_k_cu_f20237b56thrust24THRUST_300001_SM_1000_NS8cuda_cub10par_nosyncE:
	.zero		1
	.type		_ZN34_INTERNAL_880a25a4_4_k_cu_f20237b56thrust24THRUST_300001_SM_1000_NS3seqE,@object
	.size		_ZN34_INTERNAL_880a25a4_4_k_cu_f20237b56thrust24THRUST_300001_SM_1000_NS3seqE,(_ZN34_INTERNAL_880a25a4_4_k_cu_f20237b54cuda3std3__420unreachable_sentinelE - _ZN34_INTERNAL_880a25a4_4_k_cu_f20237b56thrust24THRUST_300001_SM_1000_NS3seqE)
_ZN34_INTERNAL_880a25a4_4_k_cu_f20237b56thrust24THRUST_300001_SM_1000_NS3seqE:
	.zero		1
	.type		_ZN34_INTERNAL_880a25a4_4_k_cu_f20237b54cuda3std3__420unreachable_sentinelE,@object
	.size		_ZN34_INTERNAL_880a25a4_4_k_cu_f20237b54cuda3std3__420unreachable_sentinelE,(_ZN34_INTERNAL_880a25a4_4_k_cu_f20237b54cuda3std6ranges3__45__cpo5ssizeE - _ZN34_INTERNAL_880a25a4_4_k_cu_f20237b54cuda3std3__420unreachable_sentinelE)
_ZN34_INTERNAL_880a25a4_4_k_cu_f20237b54cuda3std3__420unreachable_sentinelE:
	.zero		1
	.type		_ZN34_INTERNAL_880a25a4_4_k_cu_f20237b54cuda3std6ranges3__45__cpo5ssizeE,@object
	.size		_ZN34_INTERNAL_880a25a4_4_k_cu_f20237b54cuda3std6ranges3__45__cpo5ssizeE,(_ZN34_INTERNAL_880a25a4_4_k_cu_f20237b56thrust24THRUST_300001_SM_1000_NS12placeholders2_3E - _ZN34_INTERNAL_880a25a4_4_k_cu_f20237b54cuda3std6ranges3__45__cpo5ssizeE)
_ZN34_INTERNAL_880a25a4_4_k_cu_f20237b54cuda3std6ranges3__45__cpo5ssizeE:
	.zero		1
	.type		_ZN34_INTERNAL_880a25a4_4_k_cu_f20237b56thrust24THRUST_300001_SM_1000_NS12placeholders2_3E,@object
	.size		_ZN34_INTERNAL_880a25a4_4_k_cu_f20237b56thrust24THRUST_300001_SM_1000_NS12placeholders2_3E,(_ZN34_INTERNAL_880a25a4_4_k_cu_f20237b54cuda3std3__45__cpo4cendE - _ZN34_INTERNAL_880a25a4_4_k_cu_f20237b56thrust24THRUST_300001_SM_1000_NS12placeholders2_3E)
_ZN34_INTERNAL_880a25a4_4_k_cu_f20237b56thrust24THRUST_300001_SM_1000_NS12placeholders2_3E:
	.zero		1
	.type		_ZN34_INTERNAL_880a25a4_4_k_cu_f20237b54cuda3std3__45__cpo4cendE,@object
	.size		_ZN34_INTERNAL_880a25a4_4_k_cu_f20237b54cuda3std3__45__cpo4cendE,(_ZN34_INTERNAL_880a25a4_4_k_cu_f20237b54cuda3std6ranges3__45__cpo4cendE - _ZN34_INTERNAL_880a25a4_4_k_cu_f20237b54cuda3std3__45__cpo4cendE)
_ZN34_INTERNAL_880a25a4_4_k_cu_f20237b54cuda3std3__45__cpo4cendE:
	.zero		1
	.type		_ZN34_INTERNAL_880a25a4_4_k_cu_f20237b54cuda3std6ranges3__45__cpo4cendE,@object
	.size		_ZN34_INTERNAL_880a25a4_4_k_cu_f20237b54cuda3std6ranges3__45__cpo4cendE,(_ZN34_INTERNAL_880a25a4_4_k_cu_f20237b56thrust24THRUST_300001_SM_1000_NS12placeholders2_7E - _ZN34_INTERNAL_880a25a4_4_k_cu_f20237b54cuda3std6ranges3__45__cpo4cendE)
_ZN34_INTERNAL_880a25a4_4_k_cu_f20237b54cuda3std6ranges3__45__cpo4cendE:
	.zero		1
	.type		_ZN34_INTERNAL_880a25a4_4_k_cu_f20237b56thrust24THRUST_300001_SM_1000_NS12placeholders2_7E,@object
	.size		_ZN34_INTERNAL_880a25a4_4_k_cu_f20237b56thrust24THRUST_300001_SM_1000_NS12placeholders2_7E,(_ZN34_INTERNAL_880a25a4_4_k_cu_f20237b54cuda3std3__45__cpo5crendE - _ZN34_INTERNAL_880a25a4_4_k_cu_f20237b56thrust24THRUST_300001_SM_1000_NS12placeholders2_7E)
_ZN34_INTERNAL_880a25a4_4_k_cu_f20237b56thrust24THRUST_300001_SM_1000_NS12placeholders2_7E:
	.zero		1
	.type		_ZN34_INTERNAL_880a25a4_4_k_cu_f20237b54cuda3std3__45__cpo5crendE,@object
	.size		_ZN34_INTERNAL_880a25a4_4_k_cu_f20237b54cuda3std3__45__cpo5crendE,(_ZN34_INTERNAL_880a25a4_4_k_cu_f20237b54cuda3std6ranges3__45__cpo4prevE - _ZN34_INTERNAL_880a25a4_4_k_cu_f20237b54cuda3std3__45__cpo5crendE)
_ZN34_INTERNAL_880a25a4_4_k_cu_f20237b54cuda3std3__45__cpo5crendE:
	.zero		1
	.type		_ZN34_INTERNAL_880a25a4_4_k_cu_f20237b54cuda3std6ranges3__45__cpo4prevE,@object
	.size		_ZN34_INTERNAL_880a25a4_4_k_cu_f20237b54cuda3std6ranges3__45__cpo4prevE,(_ZN34_INTERNAL_880a25a4_4_k_cu_f20237b54cuda3std6ranges3__45__cpo9iter_moveE - _ZN34_INTERNAL_880a25a4_4_k_cu_f20237b54cuda3std6ranges3__45__cpo4prevE)
_ZN34_INTERNAL_880a25a4_4_k_cu_f20237b54cuda3std6ranges3__45__cpo4prevE:
	.zero		1
	.type		_ZN34_INTERNAL_880a25a4_4_k_cu_f20237b54cuda3std6ranges3__45__cpo9iter_moveE,@object
	.size		_ZN34_INTERNAL_880a25a4_4_k_cu_f20237b54cuda3std6ranges3__45__cpo9iter_moveE,(_ZN34_INTERNAL_880a25a4_4_k_cu_f20237b56thrust24THRUST_300001_SM_1000_NS6system6detail10sequential3seqE - _ZN34_INTERNAL_880a25a4_4_k_cu_f20237b54cuda3std6ranges3__45__cpo9iter_moveE)
_ZN34_INTERNAL_880a25a4_4_k_cu_f20237b54cuda3std6ranges3__45__cpo9iter_moveE:
	.zero		1
	.type		_ZN34_INTERNAL_880a25a4_4_k_cu_f20237b56thrust24THRUST_300001_SM_1000_NS6system6detail10sequential3seqE,@object
	.size		_ZN34_INTERNAL_880a25a4_4_k_cu_f20237b56thrust24THRUST_300001_SM_1000_NS6system6detail10sequential3seqE,(_ZN34_INTERNAL_880a25a4_4_k_cu_f20237b56thrust24THRUST_300001_SM_1000_NS12placeholders2_9E - _ZN34_INTERNAL_880a25a4_4_k_cu_f20237b56thrust24THRUST_300001_SM_1000_NS6system6detail10sequential3seqE)
_ZN34_INTERNAL_880a25a4_4_k_cu_f20237b56thrust24THRUST_300001_SM_1000_NS6system6detail10sequential3seqE:
	.zero		1
	.type		_ZN34_INTERNAL_880a25a4_4_k_cu_f20237b56thrust24THRUST_300001_SM_1000_NS12placeholders2_9E,@object
	.size		_ZN34_INTERNAL_880a25a4_4_k_cu_f20237b56thrust24THRUST_300001_SM_1000_NS12placeholders2_9E,(_ZN34_INTERNAL_880a25a4_4_k_cu_f20237b54cuda3std3__419piecewise_constructE - _ZN34_INTERNAL_880a25a4_4_k_cu_f20237b56thrust24THRUST_300001_SM_1000_NS12placeholders2_9E)
_ZN34_INTERNAL_880a25a4_4_k_cu_f20237b56thrust24THRUST_300001_SM_1000_NS12placeholders2_9E:
	.zero		1
	.type		_ZN34_INTERNAL_880a25a4_4_k_cu_f20237b54cuda3std3__419piecewise_constructE,@object
	.size		_ZN34_INTERNAL_880a25a4_4_k_cu_f20237b54cuda3std3__419piecewise_constructE,(_ZN34_INTERNAL_880a25a4_4_k_cu_f20237b54cuda3std6ranges3__45__cpo5cdataE - _ZN34_INTERNAL_880a25a4_4_k_cu_f20237b54cuda3std3__419piecewise_constructE)
_ZN34_INTERNAL_880a25a4_4_k_cu_f20237b54cuda3std3__419piecewise_constructE:
	.zero		1
	.type		_ZN34_INTERNAL_880a25a4_4_k_cu_f20237b54cuda3std6ranges3__45__cpo5cdataE,@object
	.size		_ZN34_INTERNAL_880a25a4_4_k_cu_f20237b54cuda3std6ranges3__45__cpo5cdataE,(_ZN34_INTERNAL_880a25a4_4_k_cu_f20237b56thrust24THRUST_300001_SM_1000_NS12placeholders2_1E - _ZN34_INTERNAL_880a25a4_4_k_cu_f20237b54cuda3std6ranges3__45__cpo5cdataE)
_ZN34_INTERNAL_880a25a4_4_k_cu_f20237b54cuda3std6ranges3__45__cpo5cdataE:
	.zero		1
	.type		_ZN34_INTERNAL_880a25a4_4_k_cu_f20237b56thrust24THRUST_300001_SM_1000_NS12placeholders2_1E,@object
	.size		_ZN34_INTERNAL_880a25a4_4_k_cu_f20237b56thrust24THRUST_300001_SM_1000_NS12placeholders2_1E,(_ZN34_INTERNAL_880a25a4_4_k_cu_f20237b54cuda3std3__45__cpo3endE - _ZN34_INTERNAL_880a25a4_4_k_cu_f20237b56thrust24THRUST_300001_SM_1000_NS12placeholders2_1E)
_ZN34_INTERNAL_880a25a4_4_k_cu_f20237b56thrust24THRUST_300001_SM_1000_NS12placeholders2_1E:
	.zero		1
	.type		_ZN34_INTERNAL_880a25a4_4_k_cu_f20237b54cuda3std3__45__cpo3endE,@object
	.size		_ZN34_INTERNAL_880a25a4_4_k_cu_f20237b54cuda3std3__45__cpo3endE,(_ZN34_INTERNAL_880a25a4_4_k_cu_f20237b54cuda3std6ranges3__45__cpo3endE - _ZN34_INTERNAL_880a25a4_4_k_cu_f20237b54cuda3std3__45__cpo3endE)
_ZN34_INTERNAL_880a25a4_4_k_cu_f20237b54cuda3std3__45__cpo3endE:
	.zero		1
	.type		_ZN34_INTERNAL_880a25a4_4_k_cu_f20237b54cuda3std6ranges3__45__cpo3endE,@object
	.size		_ZN34_INTERNAL_880a25a4_4_k_cu_f20237b54cuda3std6ranges3__45__cpo3endE,(_ZN34_INTERNAL_880a25a4_4_k_cu_f20237b56thrust24THRUST_300001_SM_1000_NS12placeholders2_5E - _ZN34_INTERNAL_880a25a4_4_k_cu_f20237b54cuda3std6ranges3__45__cpo3endE)
_ZN34_INTERNAL_880a25a4_4_k_cu_f20237b54cuda3std6ranges3__45__cpo3endE:
	.zero		1
	.type		_ZN34_INTERNAL_880a25a4_4_k_cu_f20237b56thrust24THRUST_300001_SM_1000_NS12placeholders2_5E,@object
	.size		_ZN34_INTERNAL_880a25a4_4_k_cu_f20237b56thrust24THRUST_300001_SM_1000_NS12placeholders2_5E,(_ZN34_INTERNAL_880a25a4_4_k_cu_f20237b54cuda3std3__45__cpo4rendE - _ZN34_INTERNAL_880a25a4_4_k_cu_f20237b56thrust24THRUST_300001_SM_1000_NS12placeholders2_5E)
_ZN34_INTERNAL_880a25a4_4_k_cu_f20237b56thrust24THRUST_300001_SM_1000_NS12placeholders2_5E:
	.zero		1
	.type		_ZN34_INTERNAL_880a25a4_4_k_cu_f20237b54cuda3std3__45__cpo4rendE,@object
	.size		_ZN34_INTERNAL_880a25a4_4_k_cu_f20237b54cuda3std3__45__cpo4rendE,(_ZN34_INTERNAL_880a25a4_4_k_cu_f20237b54cuda3std6ranges3__45__cpo9iter_swapE - _ZN34_INTERNAL_880a25a4_4_k_cu_f20237b54cuda3std3__45__cpo4rendE)
_ZN34_INTERNAL_880a25a4_4_k_cu_f20237b54cuda3std3__45__cpo4rendE:
	.zero		1
	.type		_ZN34_INTERNAL_880a25a4_4_k_cu_f20237b54cuda3std6ranges3__45__cpo9iter_swapE,@object
	.size		_ZN34_INTERNAL_880a25a4_4_k_cu_f20237b54cuda3std6ranges3__45__cpo9iter_swapE,(_ZN34_INTERNAL_880a25a4_4_k_cu_f20237b54cuda3std3__48unexpectE - _ZN34_INTERNAL_880a25a4_4_k_cu_f20237b54cuda3std6ranges3__45__cpo9iter_swapE)
_ZN34_INTERNAL_880a25a4_4_k_cu_f20237b54cuda3std6ranges3__45__cpo9iter_swapE:
	.zero		1
	.type		_ZN34_INTERNAL_880a25a4_4_k_cu_f20237b54cuda3std3__48unexpectE,@object
	.size		_ZN34_INTERNAL_880a25a4_4_k_cu_f20237b54cuda3std3__48unexpectE,(_ZN34_INTERNAL_880a25a4_4_k_cu_f20237b56thrust24THRUST_300001_SM_1000_NS8cuda_cub3parE - _ZN34_INTERNAL_880a25a4_4_k_cu_f20237b54cuda3std3__48unexpectE)
_ZN34_INTERNAL_880a25a4_4_k_cu_f20237b54cuda3std3__48unexpectE:
	.zero		1
	.type		_ZN34_INTERNAL_880a25a4_4_k_cu_f20237b56thrust24THRUST_300001_SM_1000_NS8cuda_cub3parE,@object
	.size		_ZN34_INTERNAL_880a25a4_4_k_cu_f20237b56thrust24THRUST_300001_SM_1000_NS8cuda_cub3parE,(.L_29 - _ZN34_INTERNAL_880a25a4_4_k_cu_f20237b56thrust24THRUST_300001_SM_1000_NS8cuda_cub3parE)
_ZN34_INTERNAL_880a25a4_4_k_cu_f20237b56thrust24THRUST_300001_SM_1000_NS8cuda_cub3parE:
	.zero		1
.L_29:


//--------------------- .nv.constant0._ZN3cub18CUB_300001_SM_10006detail11EmptyKernelIvEEvv --------------------------
	.section	.nv.constant0._ZN3cub18CUB_300001_SM_10006detail11EmptyKernelIvEEvv,"a",@progbits
	.sectionflags	@""
	.align	4
.nv.constant0._ZN3cub18CUB_300001_SM_10006detail11EmptyKernelIvEEvv:
	.zero		896


//--------------------- .nv.constant0._Z10node_splitPfPiPjiffS0_ --------------------------
	.section	.nv.constant0._Z10node_splitPfPiPjiffS0_,"a",@progbits
	.sectionflags	@""
	.align	4
.nv.constant0._Z10node_splitPfPiPjiffS0_:
	.zero		944


//--------------------- .nv.constant0._Z24compute_information_gainPiPfi --------------------------
	.section	.nv.constant0._Z24compute_information_gainPiPfi,"a",@progbits
	.sectionflags	@""
	.align	4
.nv.constant0._Z24compute_information_gainPiPfi:
	.zero		916


//--------------------- .nv.constant0._Z16counter_increasePiS_S_ii --------------------------
	.section	.nv.constant0._Z16counter_increasePiS_S_ii,"a",@progbits
	.sectionflags	@""
	.align	4
.nv.constant0._Z16counter_increasePiS_S_ii:
	.zero		928


//--------------------- .nv.constant0._Z14tree_traversalPiS_S_S_S_S_S_ii --------------------------
	.section	.nv.constant0._Z14tree_traversalPiS_S_S_S_S_S_ii,"a",@progbits
	.sectionflags	@""
	.align	4
.nv.constant0._Z14tree_traversalPiS_S_S_S_S_S_ii:
	.zero		960


//--------------------- SYMBOLS --------------------------

	.type		.nv.reservedSmem.offset0,@object
	.size		.nv.reservedSmem.offset0,0x4
	.type		vprintf,@function
	.type		malloc,@function
	.type		free,@function
